//
// Generated by NVIDIA NVVM Compiler
//
// Compiler Build ID: CL-36424714
// Cuda compilation tools, release 13.0, V13.0.88
// Based on NVVM 20.0.0
//

.version 9.0
.target sm_100
.address_size 64

	// .globl	_Z27calculate_similarity_matrixPfS_S_iii

.visible .entry _Z27calculate_similarity_matrixPfS_S_iii(
	.param .u64 .ptr .align 1 _Z27calculate_similarity_matrixPfS_S_iii_param_0,
	.param .u64 .ptr .align 1 _Z27calculate_similarity_matrixPfS_S_iii_param_1,
	.param .u64 .ptr .align 1 _Z27calculate_similarity_matrixPfS_S_iii_param_2,
	.param .u32 _Z27calculate_similarity_matrixPfS_S_iii_param_3,
	.param .u32 _Z27calculate_similarity_matrixPfS_S_iii_param_4,
	.param .u32 _Z27calculate_similarity_matrixPfS_S_iii_param_5
)
{
	.reg .pred 	%p<19>;
	.reg .b32 	%r<67>;
	.reg .b32 	%f<82>;
	.reg .b64 	%rd<48>;

	ld.param.u64 	%rd8, [_Z27calculate_similarity_matrixPfS_S_iii_param_0];
	ld.param.u64 	%rd9, [_Z27calculate_similarity_matrixPfS_S_iii_param_1];
	ld.param.u64 	%rd10, [_Z27calculate_similarity_matrixPfS_S_iii_param_2];
	ld.param.u32 	%r31, [_Z27calculate_similarity_matrixPfS_S_iii_param_3];
	ld.param.u32 	%r32, [_Z27calculate_similarity_matrixPfS_S_iii_param_5];
	cvta.to.global.u64 	%rd1, %rd8;
	cvta.to.global.u64 	%rd2, %rd9;
	cvta.to.global.u64 	%rd3, %rd10;
	setp.lt.s32 	%p1, %r31, 1;
	@%p1 bra 	$L__BB0_26;
	mov.u32 	%r33, %ntid.x;
	mov.u32 	%r34, %ctaid.x;
	mov.u32 	%r35, %tid.x;
	mad.lo.s32 	%r36, %r34, %r33, %r35;
	setp.lt.s32 	%p2, %r32, 1;
	mul.lo.s32 	%r1, %r32, %r36;
	mul.lo.s32 	%r2, %r31, %r36;
	@%p2 bra 	$L__BB0_15;
	and.b32  	%r3, %r32, 7;
	add.s32 	%r4, %r3, -1;
	and.b32  	%r5, %r32, 3;
	and.b32  	%r6, %r32, 2147483640;
	and.b32  	%r7, %r32, 1;
	neg.s32 	%r8, %r6;
	add.s64 	%rd4, %rd2, 16;
	mov.b32 	%r57, 0;
$L__BB0_3:
	setp.lt.u32 	%p11, %r32, 8;
	mul.lo.s32 	%r10, %r57, %r32;
	mov.f32 	%f81, 0f42C80000;
	mov.b32 	%r61, 0;
	@%p11 bra 	$L__BB0_6;
	mul.wide.u32 	%rd19, %r10, 4;
	add.s64 	%rd20, %rd1, %rd19;
	add.s64 	%rd47, %rd20, 16;
	mov.f32 	%f81, 0f42C80000;
	mov.u32 	%r58, %r1;
	mov.u32 	%r59, %r8;
$L__BB0_5:
	.pragma "nounroll";
	mul.wide.s32 	%rd21, %r58, 4;
	add.s64 	%rd22, %rd4, %rd21;
	ld.global.f32 	%f16, [%rd22+-16];
	ld.global.f32 	%f17, [%rd47+-16];
	sub.f32 	%f18, %f16, %f17;
	fma.rn.f32 	%f19, %f18, %f18, %f81;
	ld.global.f32 	%f20, [%rd22+-12];
	ld.global.f32 	%f21, [%rd47+-12];
	sub.f32 	%f22, %f20, %f21;
	fma.rn.f32 	%f23, %f22, %f22, %f19;
	ld.global.f32 	%f24, [%rd22+-8];
	ld.global.f32 	%f25, [%rd47+-8];
	sub.f32 	%f26, %f24, %f25;
	fma.rn.f32 	%f27, %f26, %f26, %f23;
	ld.global.f32 	%f28, [%rd22+-4];
	ld.global.f32 	%f29, [%rd47+-4];
	sub.f32 	%f30, %f28, %f29;
	fma.rn.f32 	%f31, %f30, %f30, %f27;
	ld.global.f32 	%f32, [%rd22];
	ld.global.f32 	%f33, [%rd47];
	sub.f32 	%f34, %f32, %f33;
	fma.rn.f32 	%f35, %f34, %f34, %f31;
	ld.global.f32 	%f36, [%rd22+4];
	ld.global.f32 	%f37, [%rd47+4];
	sub.f32 	%f38, %f36, %f37;
	fma.rn.f32 	%f39, %f38, %f38, %f35;
	ld.global.f32 	%f40, [%rd22+8];
	ld.global.f32 	%f41, [%rd47+8];
	sub.f32 	%f42, %f40, %f41;
	fma.rn.f32 	%f43, %f42, %f42, %f39;
	ld.global.f32 	%f44, [%rd22+12];
	ld.global.f32 	%f45, [%rd47+12];
	sub.f32 	%f46, %f44, %f45;
	fma.rn.f32 	%f81, %f46, %f46, %f43;
	add.s32 	%r59, %r59, 8;
	add.s32 	%r58, %r58, 8;
	add.s64 	%rd47, %rd47, 32;
	setp.ne.s32 	%p12, %r59, 0;
	mov.u32 	%r61, %r6;
	@%p12 bra 	$L__BB0_5;
$L__BB0_6:
	setp.eq.s32 	%p13, %r3, 0;
	@%p13 bra 	$L__BB0_14;
	setp.lt.u32 	%p14, %r4, 3;
	@%p14 bra 	$L__BB0_9;
	add.s32 	%r50, %r61, %r1;
	mul.wide.s32 	%rd23, %r50, 4;
	add.s64 	%rd24, %rd2, %rd23;
	ld.global.f32 	%f48, [%rd24];
	add.s32 	%r51, %r61, %r10;
	mul.wide.u32 	%rd25, %r51, 4;
	add.s64 	%rd26, %rd1, %rd25;
	ld.global.f32 	%f49, [%rd26];
	sub.f32 	%f50, %f48, %f49;
	fma.rn.f32 	%f51, %f50, %f50, %f81;
	ld.global.f32 	%f52, [%rd24+4];
	cvt.u64.u32 	%rd27, %r10;
	cvt.u64.u32 	%rd28, %r61;
	add.s64 	%rd29, %rd28, %rd27;
	shl.b64 	%rd30, %rd29, 2;
	add.s64 	%rd31, %rd1, %rd30;
	ld.global.f32 	%f53, [%rd31+4];
	sub.f32 	%f54, %f52, %f53;
	fma.rn.f32 	%f55, %f54, %f54, %f51;
	ld.global.f32 	%f56, [%rd24+8];
	ld.global.f32 	%f57, [%rd31+8];
	sub.f32 	%f58, %f56, %f57;
	fma.rn.f32 	%f59, %f58, %f58, %f55;
	ld.global.f32 	%f60, [%rd24+12];
	ld.global.f32 	%f61, [%rd31+12];
	sub.f32 	%f62, %f60, %f61;
	fma.rn.f32 	%f81, %f62, %f62, %f59;
	add.s32 	%r61, %r61, 4;
$L__BB0_9:
	setp.eq.s32 	%p15, %r5, 0;
	@%p15 bra 	$L__BB0_14;
	setp.eq.s32 	%p16, %r5, 1;
	@%p16 bra 	$L__BB0_12;
	add.s32 	%r52, %r61, %r1;
	mul.wide.s32 	%rd32, %r52, 4;
	add.s64 	%rd33, %rd2, %rd32;
	ld.global.f32 	%f64, [%rd33];
	add.s32 	%r53, %r61, %r10;
	mul.wide.u32 	%rd34, %r53, 4;
	add.s64 	%rd35, %rd1, %rd34;
	ld.global.f32 	%f65, [%rd35];
	sub.f32 	%f66, %f64, %f65;
	fma.rn.f32 	%f67, %f66, %f66, %f81;
	ld.global.f32 	%f68, [%rd33+4];
	cvt.u64.u32 	%rd36, %r10;
	cvt.u64.u32 	%rd37, %r61;
	add.s64 	%rd38, %rd37, %rd36;
	shl.b64 	%rd39, %rd38, 2;
	add.s64 	%rd40, %rd1, %rd39;
	ld.global.f32 	%f69, [%rd40+4];
	sub.f32 	%f70, %f68, %f69;
	fma.rn.f32 	%f81, %f70, %f70, %f67;
	add.s32 	%r61, %r61, 2;
$L__BB0_12:
	setp.eq.s32 	%p17, %r7, 0;
	@%p17 bra 	$L__BB0_14;
	add.s32 	%r54, %r61, %r1;
	mul.wide.s32 	%rd41, %r54, 4;
	add.s64 	%rd42, %rd2, %rd41;
	ld.global.f32 	%f71, [%rd42];
	add.s32 	%r55, %r61, %r10;
	mul.wide.u32 	%rd43, %r55, 4;
	add.s64 	%rd44, %rd1, %rd43;
	ld.global.f32 	%f72, [%rd44];
	sub.f32 	%f73, %f71, %f72;
	fma.rn.f32 	%f81, %f73, %f73, %f81;
$L__BB0_14:
	add.s32 	%r56, %r57, %r2;
	mul.wide.s32 	%rd45, %r56, 4;
	add.s64 	%rd46, %rd3, %rd45;
	st.global.f32 	[%rd46], %f81;
	add.s32 	%r57, %r57, 1;
	setp.eq.s32 	%p18, %r57, %r31;
	@%p18 bra 	$L__BB0_26;
	bra.uni 	$L__BB0_3;
$L__BB0_15:
	and.b32  	%r21, %r31, 7;
	setp.lt.u32 	%p3, %r31, 8;
	mov.b32 	%r65, 0;
	@%p3 bra 	$L__BB0_18;
	and.b32  	%r65, %r31, 2147483640;
	mov.b32 	%r63, 0;
$L__BB0_17:
	.pragma "nounroll";
	add.s32 	%r39, %r63, %r2;
	mul.wide.s32 	%rd11, %r39, 4;
	add.s64 	%rd12, %rd3, %rd11;
	mov.b32 	%r40, 1120403456;
	st.global.u32 	[%rd12], %r40;
	st.global.u32 	[%rd12+4], %r40;
	st.global.u32 	[%rd12+8], %r40;
	st.global.u32 	[%rd12+12], %r40;
	st.global.u32 	[%rd12+16], %r40;
	st.global.u32 	[%rd12+20], %r40;
	st.global.u32 	[%rd12+24], %r40;
	st.global.u32 	[%rd12+28], %r40;
	add.s32 	%r63, %r63, 8;
	setp.ne.s32 	%p4, %r63, %r65;
	@%p4 bra 	$L__BB0_17;
$L__BB0_18:
	setp.eq.s32 	%p5, %r21, 0;
	@%p5 bra 	$L__BB0_26;
	and.b32  	%r26, %r31, 3;
	setp.lt.u32 	%p6, %r21, 4;
	@%p6 bra 	$L__BB0_21;
	add.s32 	%r41, %r65, %r2;
	mul.wide.s32 	%rd13, %r41, 4;
	add.s64 	%rd14, %rd3, %rd13;
	mov.b32 	%r42, 1120403456;
	st.global.u32 	[%rd14], %r42;
	st.global.u32 	[%rd14+4], %r42;
	st.global.u32 	[%rd14+8], %r42;
	st.global.u32 	[%rd14+12], %r42;
	add.s32 	%r65, %r65, 4;
$L__BB0_21:
	setp.eq.s32 	%p7, %r26, 0;
	@%p7 bra 	$L__BB0_26;
	setp.eq.s32 	%p8, %r26, 1;
	@%p8 bra 	$L__BB0_24;
	add.s32 	%r43, %r65, %r2;
	mul.wide.s32 	%rd15, %r43, 4;
	add.s64 	%rd16, %rd3, %rd15;
	mov.b32 	%r44, 1120403456;
	st.global.u32 	[%rd16], %r44;
	st.global.u32 	[%rd16+4], %r44;
	add.s32 	%r65, %r65, 2;
$L__BB0_24:
	and.b32  	%r45, %r31, 1;
	setp.eq.b32 	%p9, %r45, 1;
	not.pred 	%p10, %p9;
	@%p10 bra 	$L__BB0_26;
	add.s32 	%r46, %r65, %r2;
	mul.wide.s32 	%rd17, %r46, 4;
	add.s64 	%rd18, %rd3, %rd17;
	mov.b32 	%r47, 1120403456;
	st.global.u32 	[%rd18], %r47;
$L__BB0_26:
	ret;

}
	// .globl	_Z26calculate_nearest_neighborPfPiiiii
.visible .entry _Z26calculate_nearest_neighborPfPiiiii(
	.param .u64 .ptr .align 1 _Z26calculate_nearest_neighborPfPiiiii_param_0,
	.param .u64 .ptr .align 1 _Z26calculate_nearest_neighborPfPiiiii_param_1,
	.param .u32 _Z26calculate_nearest_neighborPfPiiiii_param_2,
	.param .u32 _Z26calculate_nearest_neighborPfPiiiii_param_3,
	.param .u32 _Z26calculate_nearest_neighborPfPiiiii_param_4,
	.param .u32 _Z26calculate_nearest_neighborPfPiiiii_param_5
)
{
	.reg .pred 	%p<52>;
	.reg .b32 	%r<154>;
	.reg .b32 	%f<72>;
	.reg .b64 	%rd<27>;

	ld.param.u64 	%rd5, [_Z26calculate_nearest_neighborPfPiiiii_param_0];
	ld.param.u64 	%rd6, [_Z26calculate_nearest_neighborPfPiiiii_param_1];
	ld.param.u32 	%r45, [_Z26calculate_nearest_neighborPfPiiiii_param_2];
	ld.param.u32 	%r46, [_Z26calculate_nearest_neighborPfPiiiii_param_5];
	cvta.to.global.u64 	%rd1, %rd5;
	cvta.to.global.u64 	%rd2, %rd6;
	setp.lt.s32 	%p1, %r46, 1;
	@%p1 bra 	$L__BB1_28;
	mov.u32 	%r47, %ntid.x;
	mov.u32 	%r48, %ctaid.x;
	mov.u32 	%r49, %tid.x;
	mad.lo.s32 	%r50, %r48, %r47, %r49;
	mul.lo.s32 	%r1, %r45, %r50;
	setp.lt.s32 	%p2, %r45, 1;
	mul.lo.s32 	%r2, %r46, %r50;
	@%p2 bra 	$L__BB1_17;
	add.s32 	%r67, %r1, 1;
	add.s32 	%r68, %r1, %r45;
	max.s32 	%r69, %r68, %r67;
	sub.s32 	%r70, %r69, %r1;
	and.b32  	%r3, %r70, 15;
	add.s32 	%r4, %r3, -1;
	and.b32  	%r5, %r70, 7;
	add.s32 	%r6, %r5, -1;
	sub.s32 	%r7, %r1, %r69;
	and.b32  	%r8, %r70, -16;
	and.b32  	%r9, %r70, 3;
	mov.b32 	%r136, 0;
$L__BB1_3:
	setp.gt.u32 	%p11, %r7, -16;
	mov.f32 	%f69, 0f47C34F80;
	mov.b32 	%r149, 0;
	mov.u32 	%r141, %r1;
	@%p11 bra 	$L__BB1_6;
	mov.f32 	%f69, 0f47C34F80;
	mov.b32 	%r149, 0;
	mov.u32 	%r141, %r1;
	mov.u32 	%r139, %r149;
$L__BB1_5:
	.pragma "nounroll";
	mul.wide.s32 	%rd16, %r141, 4;
	add.s64 	%rd17, %rd1, %rd16;
	ld.global.f32 	%f12, [%rd17];
	setp.gtu.f32 	%p12, %f12, %f69;
	selp.f32 	%f13, %f69, %f12, %p12;
	selp.b32 	%r74, %r149, %r139, %p12;
	ld.global.f32 	%f14, [%rd17+4];
	setp.gtu.f32 	%p13, %f14, %f13;
	selp.f32 	%f15, %f13, %f14, %p13;
	add.s32 	%r75, %r139, 1;
	selp.b32 	%r76, %r74, %r75, %p13;
	ld.global.f32 	%f16, [%rd17+8];
	setp.gtu.f32 	%p14, %f16, %f15;
	selp.f32 	%f17, %f15, %f16, %p14;
	add.s32 	%r77, %r139, 2;
	selp.b32 	%r78, %r76, %r77, %p14;
	ld.global.f32 	%f18, [%rd17+12];
	setp.gtu.f32 	%p15, %f18, %f17;
	selp.f32 	%f19, %f17, %f18, %p15;
	add.s32 	%r79, %r139, 3;
	selp.b32 	%r80, %r78, %r79, %p15;
	ld.global.f32 	%f20, [%rd17+16];
	setp.gtu.f32 	%p16, %f20, %f19;
	selp.f32 	%f21, %f19, %f20, %p16;
	add.s32 	%r81, %r139, 4;
	selp.b32 	%r82, %r80, %r81, %p16;
	ld.global.f32 	%f22, [%rd17+20];
	setp.gtu.f32 	%p17, %f22, %f21;
	selp.f32 	%f23, %f21, %f22, %p17;
	add.s32 	%r83, %r139, 5;
	selp.b32 	%r84, %r82, %r83, %p17;
	ld.global.f32 	%f24, [%rd17+24];
	setp.gtu.f32 	%p18, %f24, %f23;
	selp.f32 	%f25, %f23, %f24, %p18;
	add.s32 	%r85, %r139, 6;
	selp.b32 	%r86, %r84, %r85, %p18;
	ld.global.f32 	%f26, [%rd17+28];
	setp.gtu.f32 	%p19, %f26, %f25;
	selp.f32 	%f27, %f25, %f26, %p19;
	add.s32 	%r87, %r139, 7;
	selp.b32 	%r88, %r86, %r87, %p19;
	ld.global.f32 	%f28, [%rd17+32];
	setp.gtu.f32 	%p20, %f28, %f27;
	selp.f32 	%f29, %f27, %f28, %p20;
	add.s32 	%r89, %r139, 8;
	selp.b32 	%r90, %r88, %r89, %p20;
	ld.global.f32 	%f30, [%rd17+36];
	setp.gtu.f32 	%p21, %f30, %f29;
	selp.f32 	%f31, %f29, %f30, %p21;
	add.s32 	%r91, %r139, 9;
	selp.b32 	%r92, %r90, %r91, %p21;
	ld.global.f32 	%f32, [%rd17+40];
	setp.gtu.f32 	%p22, %f32, %f31;
	selp.f32 	%f33, %f31, %f32, %p22;
	add.s32 	%r93, %r139, 10;
	selp.b32 	%r94, %r92, %r93, %p22;
	ld.global.f32 	%f34, [%rd17+44];
	setp.gtu.f32 	%p23, %f34, %f33;
	selp.f32 	%f35, %f33, %f34, %p23;
	add.s32 	%r95, %r139, 11;
	selp.b32 	%r96, %r94, %r95, %p23;
	ld.global.f32 	%f36, [%rd17+48];
	setp.gtu.f32 	%p24, %f36, %f35;
	selp.f32 	%f37, %f35, %f36, %p24;
	add.s32 	%r97, %r139, 12;
	selp.b32 	%r98, %r96, %r97, %p24;
	ld.global.f32 	%f38, [%rd17+52];
	setp.gtu.f32 	%p25, %f38, %f37;
	selp.f32 	%f39, %f37, %f38, %p25;
	add.s32 	%r99, %r139, 13;
	selp.b32 	%r100, %r98, %r99, %p25;
	ld.global.f32 	%f40, [%rd17+56];
	setp.gtu.f32 	%p26, %f40, %f39;
	selp.f32 	%f41, %f39, %f40, %p26;
	add.s32 	%r101, %r139, 14;
	selp.b32 	%r102, %r100, %r101, %p26;
	ld.global.f32 	%f42, [%rd17+60];
	setp.gtu.f32 	%p27, %f42, %f41;
	selp.f32 	%f69, %f41, %f42, %p27;
	add.s32 	%r103, %r139, 15;
	selp.b32 	%r149, %r102, %r103, %p27;
	add.s32 	%r141, %r141, 16;
	add.s32 	%r139, %r139, 16;
	setp.ne.s32 	%p28, %r139, %r8;
	@%p28 bra 	$L__BB1_5;
$L__BB1_6:
	setp.eq.s32 	%p29, %r3, 0;
	@%p29 bra 	$L__BB1_16;
	setp.lt.u32 	%p30, %r4, 7;
	@%p30 bra 	$L__BB1_9;
	mul.wide.s32 	%rd18, %r141, 4;
	add.s64 	%rd19, %rd1, %rd18;
	ld.global.f32 	%f43, [%rd19];
	setp.gtu.f32 	%p31, %f43, %f69;
	sub.s32 	%r105, %r141, %r1;
	selp.f32 	%f44, %f69, %f43, %p31;
	selp.b32 	%r106, %r149, %r105, %p31;
	ld.global.f32 	%f45, [%rd19+4];
	setp.gtu.f32 	%p32, %f45, %f44;
	add.s32 	%r107, %r105, 1;
	selp.f32 	%f46, %f44, %f45, %p32;
	selp.b32 	%r108, %r106, %r107, %p32;
	ld.global.f32 	%f47, [%rd19+8];
	setp.gtu.f32 	%p33, %f47, %f46;
	add.s32 	%r109, %r105, 2;
	selp.f32 	%f48, %f46, %f47, %p33;
	selp.b32 	%r110, %r108, %r109, %p33;
	ld.global.f32 	%f49, [%rd19+12];
	setp.gtu.f32 	%p34, %f49, %f48;
	add.s32 	%r111, %r105, 3;
	selp.f32 	%f50, %f48, %f49, %p34;
	selp.b32 	%r112, %r110, %r111, %p34;
	ld.global.f32 	%f51, [%rd19+16];
	setp.gtu.f32 	%p35, %f51, %f50;
	add.s32 	%r113, %r105, 4;
	selp.f32 	%f52, %f50, %f51, %p35;
	selp.b32 	%r114, %r112, %r113, %p35;
	ld.global.f32 	%f53, [%rd19+20];
	setp.gtu.f32 	%p36, %f53, %f52;
	add.s32 	%r115, %r105, 5;
	selp.f32 	%f54, %f52, %f53, %p36;
	selp.b32 	%r116, %r114, %r115, %p36;
	ld.global.f32 	%f55, [%rd19+24];
	setp.gtu.f32 	%p37, %f55, %f54;
	add.s32 	%r117, %r105, 6;
	selp.f32 	%f56, %f54, %f55, %p37;
	selp.b32 	%r118, %r116, %r117, %p37;
	ld.global.f32 	%f57, [%rd19+28];
	setp.gtu.f32 	%p38, %f57, %f56;
	add.s32 	%r119, %r105, 7;
	selp.f32 	%f69, %f56, %f57, %p38;
	selp.b32 	%r149, %r118, %r119, %p38;
	add.s32 	%r141, %r141, 8;
$L__BB1_9:
	setp.eq.s32 	%p39, %r5, 0;
	@%p39 bra 	$L__BB1_16;
	setp.lt.u32 	%p40, %r6, 3;
	@%p40 bra 	$L__BB1_12;
	mul.wide.s32 	%rd20, %r141, 4;
	add.s64 	%rd21, %rd1, %rd20;
	ld.global.f32 	%f58, [%rd21];
	setp.gtu.f32 	%p41, %f58, %f69;
	sub.s32 	%r121, %r141, %r1;
	selp.f32 	%f59, %f69, %f58, %p41;
	selp.b32 	%r122, %r149, %r121, %p41;
	ld.global.f32 	%f60, [%rd21+4];
	setp.gtu.f32 	%p42, %f60, %f59;
	add.s32 	%r123, %r121, 1;
	selp.f32 	%f61, %f59, %f60, %p42;
	selp.b32 	%r124, %r122, %r123, %p42;
	ld.global.f32 	%f62, [%rd21+8];
	setp.gtu.f32 	%p43, %f62, %f61;
	add.s32 	%r125, %r121, 2;
	selp.f32 	%f63, %f61, %f62, %p43;
	selp.b32 	%r126, %r124, %r125, %p43;
	ld.global.f32 	%f64, [%rd21+12];
	setp.gtu.f32 	%p44, %f64, %f63;
	add.s32 	%r127, %r121, 3;
	selp.f32 	%f69, %f63, %f64, %p44;
	selp.b32 	%r149, %r126, %r127, %p44;
	add.s32 	%r141, %r141, 4;
$L__BB1_12:
	setp.eq.s32 	%p45, %r9, 0;
	@%p45 bra 	$L__BB1_16;
	setp.eq.s32 	%p46, %r9, 1;
	mul.wide.s32 	%rd22, %r141, 4;
	add.s64 	%rd3, %rd1, %rd22;
	ld.global.f32 	%f65, [%rd3];
	setp.gtu.f32 	%p47, %f65, %f69;
	sub.s32 	%r128, %r141, %r1;
	selp.f32 	%f8, %f69, %f65, %p47;
	selp.b32 	%r149, %r149, %r128, %p47;
	@%p46 bra 	$L__BB1_16;
	setp.eq.s32 	%p48, %r9, 2;
	ld.global.f32 	%f66, [%rd3+4];
	setp.gtu.f32 	%p49, %f66, %f8;
	add.s32 	%r130, %r128, 1;
	selp.f32 	%f9, %f8, %f66, %p49;
	selp.b32 	%r149, %r149, %r130, %p49;
	@%p48 bra 	$L__BB1_16;
	ld.global.f32 	%f67, [%rd3+8];
	setp.gtu.f32 	%p50, %f67, %f9;
	add.s32 	%r132, %r128, 2;
	selp.b32 	%r149, %r149, %r132, %p50;
$L__BB1_16:
	add.s32 	%r133, %r136, %r2;
	mul.wide.s32 	%rd23, %r133, 4;
	add.s64 	%rd24, %rd2, %rd23;
	st.global.u32 	[%rd24], %r149;
	add.s32 	%r134, %r149, %r1;
	mul.wide.s32 	%rd25, %r134, 4;
	add.s64 	%rd26, %rd1, %rd25;
	mov.b32 	%r135, 1203982208;
	st.global.u32 	[%rd26], %r135;
	add.s32 	%r136, %r136, 1;
	setp.eq.s32 	%p51, %r136, %r46;
	@%p51 bra 	$L__BB1_28;
	bra.uni 	$L__BB1_3;
$L__BB1_17:
	and.b32  	%r35, %r46, 7;
	setp.lt.u32 	%p3, %r46, 8;
	mul.wide.s32 	%rd7, %r1, 4;
	add.s64 	%rd4, %rd1, %rd7;
	mov.b32 	%r152, 0;
	@%p3 bra 	$L__BB1_20;
	and.b32  	%r152, %r46, 2147483640;
	mov.b32 	%r150, 0;
$L__BB1_19:
	.pragma "nounroll";
	add.s32 	%r53, %r150, %r2;
	mul.wide.s32 	%rd8, %r53, 4;
	add.s64 	%rd9, %rd2, %rd8;
	mov.b32 	%r54, 0;
	st.global.u32 	[%rd9], %r54;
	st.global.u32 	[%rd9+4], %r54;
	st.global.u32 	[%rd9+8], %r54;
	st.global.u32 	[%rd9+12], %r54;
	st.global.u32 	[%rd9+16], %r54;
	st.global.u32 	[%rd9+20], %r54;
	st.global.u32 	[%rd9+24], %r54;
	st.global.u32 	[%rd9+28], %r54;
	mov.b32 	%r55, 1203982208;
	st.global.u32 	[%rd4], %r55;
	add.s32 	%r150, %r150, 8;
	setp.ne.s32 	%p4, %r150, %r152;
	@%p4 bra 	$L__BB1_19;
$L__BB1_20:
	setp.eq.s32 	%p5, %r35, 0;
	@%p5 bra 	$L__BB1_28;
	and.b32  	%r40, %r46, 3;
	setp.lt.u32 	%p6, %r35, 4;
	@%p6 bra 	$L__BB1_23;
	add.s32 	%r56, %r152, %r2;
	mul.wide.s32 	%rd10, %r56, 4;
	add.s64 	%rd11, %rd2, %rd10;
	mov.b32 	%r57, 0;
	st.global.u32 	[%rd11], %r57;
	st.global.u32 	[%rd11+4], %r57;
	st.global.u32 	[%rd11+8], %r57;
	st.global.u32 	[%rd11+12], %r57;
	mov.b32 	%r58, 1203982208;
	st.global.u32 	[%rd4], %r58;
	add.s32 	%r152, %r152, 4;
$L__BB1_23:
	setp.eq.s32 	%p7, %r40, 0;
	@%p7 bra 	$L__BB1_28;
	setp.eq.s32 	%p8, %r40, 1;
	@%p8 bra 	$L__BB1_26;
	add.s32 	%r59, %r152, %r2;
	mul.wide.s32 	%rd12, %r59, 4;
	add.s64 	%rd13, %rd2, %rd12;
	mov.b32 	%r60, 0;
	st.global.u32 	[%rd13], %r60;
	st.global.u32 	[%rd13+4], %r60;
	mov.b32 	%r61, 1203982208;
	st.global.u32 	[%rd4], %r61;
	add.s32 	%r152, %r152, 2;
$L__BB1_26:
	and.b32  	%r62, %r46, 1;
	setp.eq.b32 	%p9, %r62, 1;
	not.pred 	%p10, %p9;
	@%p10 bra 	$L__BB1_28;
	add.s32 	%r63, %r152, %r2;
	mul.wide.s32 	%rd14, %r63, 4;
	add.s64 	%rd15, %rd2, %rd14;
	mov.b32 	%r64, 0;
	st.global.u32 	[%rd15], %r64;
	mov.b32 	%r65, 1203982208;
	st.global.u32 	[%rd4], %r65;
$L__BB1_28:
	ret;

}


// ===== COMPILED SASS (sm_100) =====

	.target	sm_100

	.elftype	@"ET_EXEC"


//--------------------- .note.nv.tkinfo           --------------------------
	.section	.note.nv.tkinfo,"",@"SHT_NOTE"
	.sectionflags	@"SHF_NOTE_NV_TKINFO"
	.tkinfo
        /*0018*/ 	.word	0x00000002
        /*0030*/ 	.string	""
        /*0030*/ 	.string	"ptxas"
        /*0030*/ 	.string	"Cuda compilation tools, release 13.0, V13.0.88"
        /*0030*/ 	.string	"Build cuda_13.0.r13.0/compiler.36424714_0"
        /*0030*/ 	.string	"-arch sm_100 -m 64 "



//--------------------- .note.nv.cuinfo           --------------------------
	.section	.note.nv.cuinfo,"",@"SHT_NOTE"
	.sectionflags	@"SHF_NOTE_NV_CUINFO"
        /*0018*/ 	.short	0x0002
        /*001a*/ 	.short	0x0064
        /*001c*/ 	.short	0x0082
	.zero		2


//--------------------- .nv.info                  --------------------------
	.section	.nv.info,"",@"SHT_CUDA_INFO"
	.align	4


	//----- nvinfo : EIATTR_REGCOUNT
	.align		4
        /*0000*/ 	.byte	0x04, 0x2f
        /*0002*/ 	.short	(.L_1 - .L_0)
	.align		4
.L_0:
        /*0004*/ 	.word	index@(_Z27calculate_similarity_matrixPfS_S_iii)
        /*0008*/ 	.word	0x0000001f


	//----- nvinfo : EIATTR_FRAME_SIZE
	.align		4
.L_1:
        /*000c*/ 	.byte	0x04, 0x11
        /*000e*/ 	.short	(.L_3 - .L_2)
	.align		4
.L_2:
        /*0010*/ 	.word	index@(_Z27calculate_similarity_matrixPfS_S_iii)
        /*0014*/ 	.word	0x00000000


	//----- nvinfo : EIATTR_REGCOUNT
	.align		4
.L_3:
        /*0018*/ 	.byte	0x04, 0x2f
        /*001a*/ 	.short	(.L_5 - .L_4)
	.align		4
.L_4:
        /*001c*/ 	.word	index@(_Z26calculate_nearest_neighborPfPiiiii)
        /*0020*/ 	.word	0x0000001e


	//----- nvinfo : EIATTR_FRAME_SIZE
	.align		4
.L_5:
        /*0024*/ 	.byte	0x04, 0x11
        /*0026*/ 	.short	(.L_7 - .L_6)
	.align		4
.L_6:
        /*0028*/ 	.word	index@(_Z26calculate_nearest_neighborPfPiiiii)
        /*002c*/ 	.word	0x00000000


	//----- nvinfo : EIATTR_MIN_STACK_SIZE
	.align		4
.L_7:
        /*0030*/ 	.byte	0x04, 0x12
        /*0032*/ 	.short	(.L_9 - .L_8)
	.align		4
.L_8:
        /*0034*/ 	.word	index@(_Z26calculate_nearest_neighborPfPiiiii)
        /*0038*/ 	.word	0x00000000


	//----- nvinfo : EIATTR_MIN_STACK_SIZE
	.align		4
.L_9:
        /*003c*/ 	.byte	0x04, 0x12
        /*003e*/ 	.short	(.L_11 - .L_10)
	.align		4
.L_10:
        /*0040*/ 	.word	index@(_Z27calculate_similarity_matrixPfS_S_iii)
        /*0044*/ 	.word	0x00000000
.L_11:


//--------------------- .nv.compat                --------------------------
	.section	.nv.compat,"",@"SHT_CUDA_COMPAT_INFO"
	.align	4
        /*0000*/ 	.byte	0x02, 0x09, 0x00, 0x00, 0x02, 0x02, 0x01, 0x00, 0x02, 0x05, 0x05, 0x00, 0x03, 0x07, 0x01, 0x01
        /*0010*/ 	.byte	0x02, 0x03, 0x00, 0x00, 0x02, 0x06, 0x01, 0x00, 0x04, 0x0b, 0x08, 0x00, 0x09, 0x00, 0x00, 0x00
        /*0020*/ 	.byte	0x00, 0x00, 0x00, 0x00


//--------------------- .nv.info._Z26calculate_nearest_neighborPfPiiiii --------------------------
	.section	.nv.info._Z26calculate_nearest_neighborPfPiiiii,"",@"SHT_CUDA_INFO"
	.sectionflags	@""
	.align	4


	//----- nvinfo : EIATTR_CUDA_API_VERSION
	.align		4
        /*0000*/ 	.byte	0x04, 0x37
        /*0002*/ 	.short	(.L_13 - .L_12)
.L_12:
        /*0004*/ 	.word	0x00000082


	//----- nvinfo : EIATTR_KPARAM_INFO
	.align		4
.L_13:
        /*0008*/ 	.byte	0x04, 0x17
        /*000a*/ 	.short	(.L_15 - .L_14)
.L_14:
        /*000c*/ 	.word	0x00000000
        /*0010*/ 	.short	0x0005
        /*0012*/ 	.short	0x001c
        /*0014*/ 	.byte	0x00, 0xf0, 0x11, 0x00


	//----- nvinfo : EIATTR_KPARAM_INFO
	.align		4
.L_15:
        /*0018*/ 	.byte	0x04, 0x17
        /*001a*/ 	.short	(.L_17 - .L_16)
.L_16:
        /*001c*/ 	.word	0x00000000
        /*0020*/ 	.short	0x0004
        /*0022*/ 	.short	0x0018
        /*0024*/ 	.byte	0x00, 0xf0, 0x11, 0x00


	//----- nvinfo : EIATTR_KPARAM_INFO
	.align		4
.L_17:
        /*0028*/ 	.byte	0x04, 0x17
        /*002a*/ 	.short	(.L_19 - .L_18)
.L_18:
        /*002c*/ 	.word	0x00000000
        /*0030*/ 	.short	0x0003
        /*0032*/ 	.short	0x0014
        /*0034*/ 	.byte	0x00, 0xf0, 0x11, 0x00


	//----- nvinfo : EIATTR_KPARAM_INFO
	.align		4
.L_19:
        /*0038*/ 	.byte	0x04, 0x17
        /*003a*/ 	.short	(.L_21 - .L_20)
.L_20:
        /*003c*/ 	.word	0x00000000
        /*0040*/ 	.short	0x0002
        /*0042*/ 	.short	0x0010
        /*0044*/ 	.byte	0x00, 0xf0, 0x11, 0x00


	//----- nvinfo : EIATTR_KPARAM_INFO
	.align		4
.L_21:
        /*0048*/ 	.byte	0x04, 0x17
        /*004a*/ 	.short	(.L_23 - .L_22)
.L_22:
        /*004c*/ 	.word	0x00000000
        /*0050*/ 	.short	0x0001
        /*0052*/ 	.short	0x0008
        /*0054*/ 	.byte	0x00, 0xf5, 0x21, 0x00


	//----- nvinfo : EIATTR_KPARAM_INFO
	.align		4
.L_23:
        /*0058*/ 	.byte	0x04, 0x17
        /*005a*/ 	.short	(.L_25 - .L_24)
.L_24:
        /*005c*/ 	.word	0x00000000
        /*0060*/ 	.short	0x0000
        /*0062*/ 	.short	0x0000
        /*0064*/ 	.byte	0x00, 0xf5, 0x21, 0x00


	//----- nvinfo : EIATTR_SPARSE_MMA_MASK
	.align		4
.L_25:
        /*0068*/ 	.byte	0x03, 0x50
        /*006a*/ 	.short	0x0000


	//----- nvinfo : EIATTR_MAXREG_COUNT
	.align		4
        /*006c*/ 	.byte	0x03, 0x1b
        /*006e*/ 	.short	0x00ff


	//----- nvinfo : EIATTR_MERCURY_ISA_VERSION
	.align		4
        /*0070*/ 	.byte	0x03, 0x5f
        /*0072*/ 	.short	0x0101


	//----- nvinfo : EIATTR_VRC_CTA_INIT_COUNT
	.align		4
        /*0074*/ 	.byte	0x02, 0x4a
	.zero		1
	.zero		1


	//----- nvinfo : EIATTR_EXIT_INSTR_OFFSETS
	.align		4
        /*0078*/ 	.byte	0x04, 0x1c
        /*007a*/ 	.short	(.L_27 - .L_26)


	//   ....[0]....
.L_26:
        /*007c*/ 	.word	0x00000030


	//   ....[1]....
        /*0080*/ 	.word	0x00000ce0


	//   ....[2]....
        /*0084*/ 	.word	0x00000ea0


	//   ....[3]....
        /*0088*/ 	.word	0x00000f90


	//   ....[4]....
        /*008c*/ 	.word	0x00001060


	//   ....[5]....
        /*0090*/ 	.word	0x000010d0


	//----- nvinfo : EIATTR_CRS_STACK_SIZE
	.align		4
.L_27:
        /*0094*/ 	.byte	0x04, 0x1e
        /*0096*/ 	.short	(.L_29 - .L_28)
.L_28:
        /*0098*/ 	.word	0x00000000


	//----- nvinfo : EIATTR_CBANK_PARAM_SIZE
	.align		4
.L_29:
        /*009c*/ 	.byte	0x03, 0x19
        /*009e*/ 	.short	0x0020


	//----- nvinfo : EIATTR_PARAM_CBANK
	.align		4
        /*00a0*/ 	.byte	0x04, 0x0a
        /*00a2*/ 	.short	(.L_31 - .L_30)
	.align		4
.L_30:
        /*00a4*/ 	.word	index@(.nv.constant0._Z26calculate_nearest_neighborPfPiiiii)
        /*00a8*/ 	.short	0x0380
        /*00aa*/ 	.short	0x0020


	//----- nvinfo : EIATTR_SW_WAR
	.align		4
.L_31:
        /*00ac*/ 	.byte	0x04, 0x36
        /*00ae*/ 	.short	(.L_33 - .L_32)
.L_32:
        /*00b0*/ 	.word	0x00000008
.L_33:


//--------------------- .nv.info._Z27calculate_similarity_matrixPfS_S_iii --------------------------
	.section	.nv.info._Z27calculate_similarity_matrixPfS_S_iii,"",@"SHT_CUDA_INFO"
	.sectionflags	@""
	.align	4


	//----- nvinfo : EIATTR_CUDA_API_VERSION
	.align		4
        /*0000*/ 	.byte	0x04, 0x37
        /*0002*/ 	.short	(.L_35 - .L_34)
.L_34:
        /*0004*/ 	.word	0x00000082


	//----- nvinfo : EIATTR_KPARAM_INFO
	.align		4
.L_35:
        /*0008*/ 	.byte	0x04, 0x17
        /*000a*/ 	.short	(.L_37 - .L_36)
.L_36:
        /*000c*/ 	.word	0x00000000
        /*0010*/ 	.short	0x0005
        /*0012*/ 	.short	0x0020
        /*0014*/ 	.byte	0x00, 0xf0, 0x11, 0x00


	//----- nvinfo : EIATTR_KPARAM_INFO
	.align		4
.L_37:
        /*0018*/ 	.byte	0x04, 0x17
        /*001a*/ 	.short	(.L_39 - .L_38)
.L_38:
        /*001c*/ 	.word	0x00000000
        /*0020*/ 	.short	0x0004
        /*0022*/ 	.short	0x001c
        /*0024*/ 	.byte	0x00, 0xf0, 0x11, 0x00


	//----- nvinfo : EIATTR_KPARAM_INFO
	.align		4
.L_39:
        /*0028*/ 	.byte	0x04, 0x17
        /*002a*/ 	.short	(.L_41 - .L_40)
.L_40:
        /*002c*/ 	.word	0x00000000
        /*0030*/ 	.short	0x0003
        /*0032*/ 	.short	0x0018
        /*0034*/ 	.byte	0x00, 0xf0, 0x11, 0x00


	//----- nvinfo : EIATTR_KPARAM_INFO
	.align		4
.L_41:
        /*0038*/ 	.byte	0x04, 0x17
        /*003a*/ 	.short	(.L_43 - .L_42)
.L_42:
        /*003c*/ 	.word	0x00000000
        /*0040*/ 	.short	0x0002
        /*0042*/ 	.short	0x0010
        /*0044*/ 	.byte	0x00, 0xf5, 0x21, 0x00


	//----- nvinfo : EIATTR_KPARAM_INFO
	.align		4
.L_43:
        /*0048*/ 	.byte	0x04, 0x17
        /*004a*/ 	.short	(.L_45 - .L_44)
.L_44:
        /*004c*/ 	.word	0x00000000
        /*0050*/ 	.short	0x0001
        /*0052*/ 	.short	0x0008
        /*0054*/ 	.byte	0x00, 0xf5, 0x21, 0x00


	//----- nvinfo : EIATTR_KPARAM_INFO
	.align		4
.L_45:
        /*0058*/ 	.byte	0x04, 0x17
        /*005a*/ 	.short	(.L_47 - .L_46)
.L_46:
        /*005c*/ 	.word	0x00000000
        /*0060*/ 	.short	0x0000
        /*0062*/ 	.short	0x0000
        /*0064*/ 	.byte	0x00, 0xf5, 0x21, 0x00


	//----- nvinfo : EIATTR_SPARSE_MMA_MASK
	.align		4
.L_47:
        /*0068*/ 	.byte	0x03, 0x50
        /*006a*/ 	.short	0x0000


	//----- nvinfo : EIATTR_MAXREG_COUNT
	.align		4
        /*006c*/ 	.byte	0x03, 0x1b
        /*006e*/ 	.short	0x00ff


	//----- nvinfo : EIATTR_MERCURY_ISA_VERSION
	.align		4
        /*0070*/ 	.byte	0x03, 0x5f
        /*0072*/ 	.short	0x0101


	//----- nvinfo : EIATTR_VRC_CTA_INIT_COUNT
	.align		4
        /*0074*/ 	.byte	0x02, 0x4a
	.zero		1
	.zero		1


	//----- nvinfo : EIATTR_EXIT_INSTR_OFFSETS
	.align		4
        /*0078*/ 	.byte	0x04, 0x1c
        /*007a*/ 	.short	(.L_49 - .L_48)


	//   ....[0]....
.L_48:
        /*007c*/ 	.word	0x00000030


	//   ....[1]....
        /*0080*/ 	.word	0x00000960


	//   ....[2]....
        /*0084*/ 	.word	0x00000ae0


	//   ....[3]....
        /*0088*/ 	.word	0x00000bc0


	//   ....[4]....
        /*008c*/ 	.word	0x00000c80


	//   ....[5]....
        /*0090*/ 	.word	0x00000ce0


	//----- nvinfo : EIATTR_CBANK_PARAM_SIZE
	.align		4
.L_49:
        /*0094*/ 	.byte	0x03, 0x19
        /*0096*/ 	.short	0x0024


	//----- nvinfo : EIATTR_PARAM_CBANK
	.align		4
        /*0098*/ 	.byte	0x04, 0x0a
        /*009a*/ 	.short	(.L_51 - .L_50)
	.align		4
.L_50:
        /*009c*/ 	.word	index@(.nv.constant0._Z27calculate_similarity_matrixPfS_S_iii)
        /*00a0*/ 	.short	0x0380
        /*00a2*/ 	.short	0x0024


	//----- nvinfo : EIATTR_SW_WAR
	.align		4
.L_51:
        /*00a4*/ 	.byte	0x04, 0x36
        /*00a6*/ 	.short	(.L_53 - .L_52)
.L_52:
        /*00a8*/ 	.word	0x00000008
.L_53:


//--------------------- .nv.callgraph             --------------------------
	.section	.nv.callgraph,"",@"SHT_CUDA_CALLGRAPH"
	.align	4
	.sectionentsize	8
	.align		4
        /*0000*/ 	.word	0x00000000
	.align		4
        /*0004*/ 	.word	0xffffffff
	.align		4
        /*0008*/ 	.word	0x00000000
	.align		4
        /*000c*/ 	.word	0xfffffffe
	.align		4
        /*0010*/ 	.word	0x00000000
	.align		4
        /*0014*/ 	.word	0xfffffffd
	.align		4
        /*0018*/ 	.word	0x00000000
	.align		4
        /*001c*/ 	.word	0xfffffffc


//--------------------- .text._Z26calculate_nearest_neighborPfPiiiii --------------------------
	.section	.text._Z26calculate_nearest_neighborPfPiiiii,"ax",@progbits
	.align	128
        .global         _Z26calculate_nearest_neighborPfPiiiii
        .type           _Z26calculate_nearest_neighborPfPiiiii,@function
        .size           _Z26calculate_nearest_neighborPfPiiiii,(.L_x_27 - _Z26calculate_nearest_neighborPfPiiiii)
        .other          _Z26calculate_nearest_neighborPfPiiiii,@"STO_CUDA_ENTRY STV_DEFAULT"
_Z26calculate_nearest_neighborPfPiiiii:
.text._Z26calculate_nearest_neighborPfPiiiii:
[----:B------:R-:W-:Y:S08]  /*0000*/  LDC R1, c[0x0][0x37c] ;  /* 0x0000df00ff017b82 */ /* 0x000ff00000000800 */
[----:B------:R-:W0:Y:S02]  /*0010*/  LDC R3, c[0x0][0x39c] ;  /* 0x0000e700ff037b82 */ /* 0x000e240000000800 */
[----:B0-----:R-:W-:-:S13]  /*0020*/  ISETP.GE.AND P0, PT, R3, 0x1, PT ;  /* 0x000000010300780c */ /* 0x001fda0003f06270 */
[----:B------:R-:W-:Y:S05]  /*0030*/  @!P0 EXIT ;  /* 0x000000000000894d */ /* 0x000fea0003800000 */
[----:B------:R-:W0:Y:S01]  /*0040*/  S2R R0, SR_CTAID.X ;  /* 0x0000000000007919 */ /* 0x000e220000002500 */
[----:B------:R-:W1:Y:S01]  /*0050*/  LDCU UR5, c[0x0][0x390] ;  /* 0x00007200ff0577ac */ /* 0x000e620008000800 */
[----:B------:R-:W0:Y:S01]  /*0060*/  S2R R5, SR_TID.X ;  /* 0x0000000000057919 */ /* 0x000e220000002100 */
[----:B------:R-:W0:Y:S01]  /*0070*/  LDCU UR4, c[0x0][0x360] ;  /* 0x00006c00ff0477ac */ /* 0x000e220008000800 */
[----:B------:R-:W2:Y:S01]  /*0080*/  LDCU.64 UR6, c[0x0][0x358] ;  /* 0x00006b00ff0677ac */ /* 0x000ea20008000a00 */
[----:B-1----:R-:W-:Y:S01]  /*0090*/  UISETP.GE.AND UP0, UPT, UR5, 0x1, UPT ;  /* 0x000000010500788c */ /* 0x002fe2000bf06270 */
[----:B0-----:R-:W-:-:S04]  /*00a0*/  IMAD R0, R0, UR4, R5 ;  /* 0x0000000400007c24 */ /* 0x001fc8000f8e0205 */
[----:B------:R-:W-:-:S04]  /*00b0*/  IMAD R4, R0, UR5, RZ ;  /* 0x0000000500047c24 */ /* 0x000fc8000f8e02ff */
[----:B--2---:R-:W-:Y:S05]  /*00c0*/  BRA.U !UP0, `(.L_x_0) ;  /* 0x0000000d08107547 */ /* 0x004fea000b800000 */
[----:B------:R-:W-:Y:S01]  /*00d0*/  VIADD R3, R4, 0x1 ;  /* 0x0000000104037836 */ /* 0x000fe20000000000 */
[----:B------:R-:W-:-:S04]  /*00e0*/  UMOV UR4, URZ ;  /* 0x000000ff00047c82 */ /* 0x000fc80008000000 */
[----:B------:R-:W-:-:S05]  /*00f0*/  VIADDMNMX R3, R4, UR5, R3, !PT ;  /* 0x0000000504037c46 */ /* 0x000fca000f800103 */
[----:B------:R-:W-:Y:S02]  /*0100*/  IMAD.IADD R6, R3, 0x1, -R4 ;  /* 0x0000000103067824 */ /* 0x000fe400078e0a04 */
[----:B------:R-:W-:-:S03]  /*0110*/  IMAD.IADD R3, R4, 0x1, -R3 ;  /* 0x0000000104037824 */ /* 0x000fc600078e0a03 */
[C---:B------:R-:W-:Y:S02]  /*0120*/  LOP3.LUT R25, R6.reuse, 0x7, RZ, 0xc0, !PT ;  /* 0x0000000706197812 */ /* 0x040fe400078ec0ff */
[----:B------:R-:W-:Y:S02]  /*0130*/  LOP3.LUT R24, R6, 0xf, RZ, 0xc0, !PT ;  /* 0x0000000f06187812 */ /* 0x000fe400078ec0ff */
[----:B------:R-:W-:Y:S01]  /*0140*/  ISETP.GT.U32.AND P0, PT, R3, -0x10, PT ;  /* 0xfffffff00300780c */ /* 0x000fe20003f04070 */
[----:B------:R-:W-:Y:S02]  /*0150*/  VIADD R5, R25, 0xffffffff ;  /* 0xffffffff19057836 */ /* 0x000fe40000000000 */
[----:B------:R-:W-:-:S03]  /*0160*/  VIADD R2, R24, 0xffffffff ;  /* 0xffffffff18027836 */ /* 0x000fc60000000000 */
[----:B------:R-:W-:Y:S02]  /*0170*/  ISETP.GE.U32.AND P2, PT, R5, 0x3, PT ;  /* 0x000000030500780c */ /* 0x000fe40003f46070 */
[----:B------:R-:W-:Y:S02]  /*0180*/  LOP3.LUT R5, R6, 0xfffffff0, RZ, 0xc0, !PT ;  /* 0xfffffff006057812 */ /* 0x000fe400078ec0ff */
[----:B------:R-:W-:Y:S02]  /*0190*/  ISETP.GE.U32.AND P1, PT, R2, 0x7, PT ;  /* 0x000000070200780c */ /* 0x000fe40003f26070 */
[----:B------:R-:W-:-:S11]  /*01a0*/  LOP3.LUT R6, R6, 0x3, RZ, 0xc0, !PT ;  /* 0x0000000306067812 */ /* 0x000fd600078ec0ff */
.L_x_10:
[----:B------:R-:W-:Y:S01]  /*01b0*/  BSSY.RECONVERGENT B0, `(.L_x_1) ;  /* 0x0000050000007945 */ /* 0x000fe20003800200 */
[----:B------:R-:W-:Y:S01]  /*01c0*/  ISETP.NE.AND P3, PT, R24, RZ, PT ;  /* 0x000000ff1800720c */ /* 0x000fe20003f65270 */
[----:B------:R-:W-:Y:S02]  /*01d0*/  IMAD.MOV.U32 R8, RZ, RZ, 0x47c34f80 ;  /* 0x47c34f80ff087424 */ /* 0x000fe400078e00ff */
[----:B0-----:R-:W-:Y:S02]  /*01e0*/  IMAD.MOV.U32 R9, RZ, RZ, RZ ;  /* 0x000000ffff097224 */ /* 0x001fe400078e00ff */
[----:B------:R-:W-:Y:S01]  /*01f0*/  IMAD.MOV.U32 R7, RZ, RZ, R4 ;  /* 0x000000ffff077224 */ /* 0x000fe200078e0004 */
[----:B------:R-:W-:Y:S07]  /*0200*/  @P0 BRA `(.L_x_2) ;  /* 0x0000000400280947 */ /* 0x000fee0003800000 */
[----:B------:R-:W-:Y:S02]  /*0210*/  IMAD.MOV.U32 R8, RZ, RZ, 0x47c34f80 ;  /* 0x47c34f80ff087424 */ /* 0x000fe400078e00ff */
[----:B------:R-:W-:Y:S02]  /*0220*/  IMAD.MOV.U32 R9, RZ, RZ, RZ ;  /* 0x000000ffff097224 */ /* 0x000fe400078e00ff */
[----:B------:R-:W-:Y:S02]  /*0230*/  IMAD.MOV.U32 R7, RZ, RZ, R4 ;  /* 0x000000ffff077224 */ /* 0x000fe400078e0004 */
[----:B------:R-:W-:-:S07]  /*0240*/  IMAD.MOV.U32 R10, RZ, RZ, RZ ;  /* 0x000000ffff0a7224 */ /* 0x000fce00078e00ff */
.L_x_3:
[----:B------:R-:W0:Y:S02]  /*0250*/  LDC.64 R2, c[0x0][0x380] ;  /* 0x0000e000ff027b82 */ /* 0x000e240000000a00 */
[----:B0-----:R-:W-:-:S05]  /*0260*/  IMAD.WIDE R2, R7, 0x4, R2 ;  /* 0x0000000407027825 */ /* 0x001fca00078e0202 */
[----:B------:R-:W2:Y:S04]  /*0270*/  LDG.E R23, desc[UR6][R2.64] ;  /* 0x0000000602177981 */ /* 0x000ea8000c1e1900 */
[----:B------:R-:W3:Y:S04]  /*0280*/  LDG.E R27, desc[UR6][R2.64+0x4] ;  /* 0x00000406021b7981 */ /* 0x000ee8000c1e1900 */
[----:B------:R-:W4:Y:S04]  /*0290*/  LDG.E R22, desc[UR6][R2.64+0x8] ;  /* 0x0000080602167981 */ /* 0x000f28000c1e1900 */
[----:B------:R-:W5:Y:S04]  /*02a0*/  LDG.E R11, desc[UR6][R2.64+0xc] ;  /* 0x00000c06020b7981 */ /* 0x000f68000c1e1900 */
        /* <DEDUP_REMOVED lines=9> */
[----:B------:R-:W5:Y:S01]  /*0340*/  LDG.E R21, desc[UR6][R2.64+0x34] ;  /* 0x0000340602157981 */ /* 0x000f62000c1e1900 */
[----:B--2---:R-:W-:-:S04]  /*0350*/  FSETP.GTU.AND P6, PT, R23, R8, PT ;  /* 0x000000081700720b */ /* 0x004fc80003fcc000 */
[----:B------:R-:W-:Y:S02]  /*0360*/  FSEL R26, R8, R23, P6 ;  /* 0x00000017081a7208 */ /* 0x000fe40003000000 */
[----:B------:R-:W2:Y:S04]  /*0370*/  LDG.E R8, desc[UR6][R2.64+0x38] ;  /* 0x0000380602087981 */ /* 0x000ea8000c1e1900 */
[----:B------:R-:W2:Y:S01]  /*0380*/  LDG.E R23, desc[UR6][R2.64+0x3c] ;  /* 0x00003c0602177981 */ /* 0x000ea2000c1e1900 */
[----:B---3--:R-:W-:Y:S01]  /*0390*/  FSETP.GTU.AND P4, PT, R27, R26, PT ;  /* 0x0000001a1b00720b */ /* 0x008fe20003f8c000 */
[----:B------:R-:W-:Y:S01]  /*03a0*/  VIADD R7, R7, 0x10 ;  /* 0x0000001007077836 */ /* 0x000fe20000000000 */
[----:B------:R-:W-:Y:S02]  /*03b0*/  SEL R9, R9, R10, P6 ;  /* 0x0000000a09097207 */ /* 0x000fe40003000000 */
[----:B------:R-:W-:-:S04]  /*03c0*/  FSEL R27, R26, R27, P4 ;  /* 0x0000001b1a1b7208 */ /* 0x000fc80002000000 */
[----:B----4-:R-:W-:-:S04]  /*03d0*/  FSETP.GTU.AND P5, PT, R22, R27, PT ;  /* 0x0000001b1600720b */ /* 0x010fc80003fac000 */
[----:B------:R-:W-:Y:S01]  /*03e0*/  FSEL R22, R27, R22, P5 ;  /* 0x000000161b167208 */ /* 0x000fe20002800000 */
[----:B------:R-:W-:-:S03]  /*03f0*/  @!P4 VIADD R9, R10, 0x1 ;  /* 0x000000010a09c836 */ /* 0x000fc60000000000 */
[----:B-----5:R-:W-:-:S04]  /*0400*/  FSETP.GTU.AND P6, PT, R11, R22, PT ;  /* 0x000000160b00720b */ /* 0x020fc80003fcc000 */
[----:B------:R-:W-:Y:S01]  /*0410*/  FSEL R11, R22, R11, P6 ;  /* 0x0000000b160b7208 */ /* 0x000fe20003000000 */
[----:B------:R-:W-:-:S03]  /*0420*/  @!P5 VIADD R9, R10, 0x2 ;  /* 0x000000020a09d836 */ /* 0x000fc60000000000 */
[----:B------:R-:W-:-:S04]  /*0430*/  FSETP.GTU.AND P4, PT, R12, R11, PT ;  /* 0x0000000b0c00720b */ /* 0x000fc80003f8c000 */
        /* <DEDUP_REMOVED lines=28> */
[----:B------:R-:W-:-:S08]  /*0600*/  @!P6 VIADD R9, R10, 0xc ;  /* 0x0000000c0a09e836 */ /* 0x000fd00000000000 */
[----:B------:R-:W-:Y:S01]  /*0610*/  @!P4 VIADD R9, R10, 0xd ;  /* 0x0000000d0a09c836 */ /* 0x000fe20000000000 */
[----:B--2---:R-:W-:-:S04]  /*0620*/  FSETP.GTU.AND P5, PT, R8, R21, PT ;  /* 0x000000150800720b */ /* 0x004fc80003fac000 */
[----:B------:R-:W-:-:S04]  /*0630*/  FSEL R8, R21, R8, P5 ;  /* 0x0000000815087208 */ /* 0x000fc80002800000 */
[----:B------:R-:W-:-:S04]  /*0640*/  FSETP.GTU.AND P6, PT, R23, R8, PT ;  /* 0x000000081700720b */ /* 0x000fc80003fcc000 */
[----:B------:R-:W-:Y:S01]  /*0650*/  FSEL R8, R8, R23, P6 ;  /* 0x0000001708087208 */ /* 0x000fe20003000000 */
[----:B------:R-:W-:-:S08]  /*0660*/  @!P5 VIADD R9, R10, 0xe ;  /* 0x0000000e0a09d836 */ /* 0x000fd00000000000 */
[C---:B------:R-:W-:Y:S02]  /*0670*/  @!P6 VIADD R9, R10.reuse, 0xf ;  /* 0x0000000f0a09e836 */ /* 0x040fe40000000000 */
[----:B------:R-:W-:-:S05]  /*0680*/  VIADD R10, R10, 0x10 ;  /* 0x000000100a0a7836 */ /* 0x000fca0000000000 */
[----:B------:R-:W-:-:S13]  /*0690*/  ISETP.NE.AND P4, PT, R10, R5, PT ;  /* 0x000000050a00720c */ /* 0x000fda0003f85270 */
[----:B------:R-:W-:Y:S05]  /*06a0*/  @P4 BRA `(.L_x_3) ;  /* 0xfffffff800e84947 */ /* 0x000fea000383ffff */
.L_x_2:
[----:B------:R-:W-:Y:S05]  /*06b0*/  BSYNC.RECONVERGENT B0 ;  /* 0x0000000000007941 */ /* 0x000fea0003800200 */
.L_x_1:
[----:B------:R-:W-:Y:S01]  /*06c0*/  BSSY.RECONVERGENT B0, `(.L_x_4) ;  /* 0x0000056000007945 */ /* 0x000fe20003800200 */
[----:B------:R-:W-:-:S03]  /*06d0*/  IMAD.MOV.U32 R2, RZ, RZ, 0x47c34f80 ;  /* 0x47c34f80ff027424 */ /* 0x000fc600078e00ff */
[----:B------:R-:W-:Y:S05]  /*06e0*/  @!P3 BRA `(.L_x_5) ;  /* 0x00000004004cb947 */ /* 0x000fea0003800000 */
[----:B------:R-:W-:Y:S01]  /*06f0*/  BSSY.RECONVERGENT B1, `(.L_x_6) ;  /* 0x0000027000017945 */ /* 0x000fe20003800200 */
[----:B------:R-:W-:-:S03]  /*0700*/  ISETP.NE.AND P3, PT, R25, RZ, PT ;  /* 0x000000ff1900720c */ /* 0x000fc60003f65270 */
[----:B------:R-:W-:Y:S10]  /*0710*/  @!P1 BRA `(.L_x_7) ;  /* 0x0000000000909947 */ /* 0x000ff40003800000 */
        /* <DEDUP_REMOVED lines=9> */
[----:B------:R-:W5:Y:S01]  /*07b0*/  LDG.E R26, desc[UR6][R10.64+0x1c] ;  /* 0x00001c060a1a7981 */ /* 0x000f62000c1e1900 */
[----:B--2---:R-:W-:-:S04]  /*07c0*/  FSETP.GTU.AND P5, PT, R3, R8, PT ;  /* 0x000000080300720b */ /* 0x004fc80003fac000 */
[----:B------:R-:W-:Y:S01]  /*07d0*/  FSEL R3, R8, R3, P5 ;  /* 0x0000000308037208 */ /* 0x000fe20002800000 */
[C---:B------:R-:W-:Y:S02]  /*07e0*/  IMAD.IADD R8, R7.reuse, 0x1, -R4 ;  /* 0x0000000107087824 */ /* 0x040fe400078e0a04 */
[----:B------:R-:W-:Y:S01]  /*07f0*/  VIADD R7, R7, 0x8 ;  /* 0x0000000807077836 */ /* 0x000fe20000000000 */
[----:B---3--:R-:W-:Y:S02]  /*0800*/  FSETP.GTU.AND P4, PT, R12, R3, PT ;  /* 0x000000030c00720b */ /* 0x008fe40003f8c000 */
        /* <DEDUP_REMOVED lines=17> */
[----:B------:R-:W-:-:S05]  /*0920*/  FSETP.GTU.AND P4, PT, R26, R3, PT ;  /* 0x000000031a00720b */ /* 0x000fca0003f8c000 */
[----:B------:R-:W-:-:S08]  /*0930*/  @!P5 VIADD R9, R8, 0x6 ;  /* 0x000000060809d836 */ /* 0x000fd00000000000 */
[----:B------:R-:W-:Y:S01]  /*0940*/  @!P4 VIADD R9, R8, 0x7 ;  /* 0x000000070809c836 */ /* 0x000fe20000000000 */
[----:B------:R-:W-:-:S07]  /*0950*/  FSEL R8, R3, R26, P4 ;  /* 0x0000001a03087208 */ /* 0x000fce0002000000 */
.L_x_7:
[----:B------:R-:W-:Y:S05]  /*0960*/  BSYNC.RECONVERGENT B1 ;  /* 0x0000000000017941 */ /* 0x000fea0003800200 */
.L_x_6:
[----:B------:R-:W-:Y:S05]  /*0970*/  @!P3 BRA `(.L_x_5) ;  /* 0x0000000000a8b947 */ /* 0x000fea0003800000 */
[----:B------:R-:W-:Y:S04]  /*0980*/  BSSY.RECONVERGENT B1, `(.L_x_8) ;  /* 0x0000016000017945 */ /* 0x000fe80003800200 */
[----:B------:R-:W-:Y:S05]  /*0990*/  @!P2 BRA `(.L_x_9) ;  /* 0x000000000050a947 */ /* 0x000fea0003800000 */
[----:B------:R-:W0:Y:S02]  /*09a0*/  LDC.64 R10, c[0x0][0x380] ;  /* 0x0000e000ff0a7b82 */ /* 0x000e240000000a00 */
[----:B0-----:R-:W-:-:S05]  /*09b0*/  IMAD.WIDE R10, R7, 0x4, R10 ;  /* 0x00000004070a7825 */ /* 0x001fca00078e020a */
[----:B------:R-:W2:Y:S04]  /*09c0*/  LDG.E R3, desc[UR6][R10.64] ;  /* 0x000000060a037981 */ /* 0x000ea8000c1e1900 */
[----:B------:R-:W3:Y:S04]  /*09d0*/  LDG.E R12, desc[UR6][R10.64+0x4] ;  /* 0x000004060a0c7981 */ /* 0x000ee8000c1e1900 */
[----:B------:R-:W4:Y:S04]  /*09e0*/  LDG.E R14, desc[UR6][R10.64+0x8] ;  /* 0x000008060a0e7981 */ /* 0x000f28000c1e1900 */
        /* <DEDUP_REMOVED lines=11> */
[----:B-----5:R-:W-:-:S05]  /*0aa0*/  FSETP.GTU.AND P6, PT, R16, R3, PT ;  /* 0x000000031000720b */ /* 0x020fca0003fcc000 */
[----:B------:R-:W-:-:S08]  /*0ab0*/  @!P5 VIADD R9, R8, 0x2 ;  /* 0x000000020809d836 */ /* 0x000fd00000000000 */
[----:B------:R-:W-:Y:S01]  /*0ac0*/  @!P6 VIADD R9, R8, 0x3 ;  /* 0x000000030809e836 */ /* 0x000fe20000000000 */
[----:B------:R-:W-:-:S07]  /*0ad0*/  FSEL R8, R3, R16, P6 ;  /* 0x0000001003087208 */ /* 0x000fce0003000000 */
.L_x_9:
[----:B------:R-:W-:Y:S05]  /*0ae0*/  BSYNC.RECONVERGENT B1 ;  /* 0x0000000000017941 */ /* 0x000fea0003800200 */
.L_x_8:
[----:B------:R-:W-:-:S13]  /*0af0*/  ISETP.NE.AND P3, PT, R6, RZ, PT ;  /* 0x000000ff0600720c */ /* 0x000fda0003f65270 */
[----:B------:R-:W-:Y:S05]  /*0b00*/  @!P3 BRA `(.L_x_5) ;  /* 0x000000000044b947 */ /* 0x000fea0003800000 */
[----:B------:R-:W0:Y:S02]  /*0b10*/  LDC.64 R10, c[0x0][0x380] ;  /* 0x0000e000ff0a7b82 */ /* 0x000e240000000a00 */
[----:B0-----:R-:W-:-:S05]  /*0b20*/  IMAD.WIDE R10, R7, 0x4, R10 ;  /* 0x00000004070a7825 */ /* 0x001fca00078e020a */
[----:B------:R-:W2:Y:S01]  /*0b30*/  LDG.E R3, desc[UR6][R10.64] ;  /* 0x000000060a037981 */ /* 0x000ea2000c1e1900 */
[----:B------:R-:W-:Y:S01]  /*0b40*/  ISETP.NE.AND P4, PT, R6, 0x1, PT ;  /* 0x000000010600780c */ /* 0x000fe20003f85270 */
[----:B------:R-:W-:Y:S01]  /*0b50*/  IMAD.IADD R12, R7, 0x1, -R4 ;  /* 0x00000001070c7824 */ /* 0x000fe200078e0a04 */
[----:B--2---:R-:W-:-:S04]  /*0b60*/  FSETP.GTU.AND P3, PT, R3, R8, PT ;  /* 0x000000080300720b */ /* 0x004fc80003f6c000 */
[----:B------:R-:W-:Y:S02]  /*0b70*/  FSEL R8, R8, R3, P3 ;  /* 0x0000000308087208 */ /* 0x000fe40001800000 */
[----:B------:R-:W-:-:S05]  /*0b80*/  SEL R9, R9, R12, P3 ;  /* 0x0000000c09097207 */ /* 0x000fca0001800000 */
[----:B------:R-:W-:Y:S05]  /*0b90*/  @!P4 BRA `(.L_x_5) ;  /* 0x000000000020c947 */ /* 0x000fea0003800000 */
[----:B------:R-:W-:Y:S01]  /*0ba0*/  ISETP.NE.AND P4, PT, R6, 0x2, PT ;  /* 0x000000020600780c */ /* 0x000fe20003f85270 */
[----:B------:R-:W2:-:S12]  /*0bb0*/  LDG.E R3, desc[UR6][R10.64+0x4] ;  /* 0x000004060a037981 */ /* 0x000e98000c1e1900 */
[----:B------:R-:W3:Y:S01]  /*0bc0*/  @P4 LDG.E R7, desc[UR6][R10.64+0x8] ;  /* 0x000008060a074981 */ /* 0x000ee2000c1e1900 */
[----:B--2---:R-:W-:-:S04]  /*0bd0*/  FSETP.GTU.AND P3, PT, R3, R8, PT ;  /* 0x000000080300720b */ /* 0x004fc80003f6c000 */
[----:B------:R-:W-:-:S04]  /*0be0*/  FSEL R8, R8, R3, P3 ;  /* 0x0000000308087208 */ /* 0x000fc80001800000 */
[----:B---3--:R-:W-:-:S05]  /*0bf0*/  FSETP.GTU.OR P5, PT, R7, R8, !P4 ;  /* 0x000000080700720b */ /* 0x008fca00067ac400 */
[----:B------:R-:W-:-:S08]  /*0c00*/  @!P3 VIADD R9, R12, 0x1 ;  /* 0x000000010c09b836 */ /* 0x000fd00000000000 */
[----:B------:R-:W-:-:S07]  /*0c10*/  @!P5 VIADD R9, R12, 0x2 ;  /* 0x000000020c09d836 */ /* 0x000fce0000000000 */
.L_x_5:
[----:B------:R-:W-:Y:S05]  /*0c20*/  BSYNC.RECONVERGENT B0 ;  /* 0x0000000000007941 */ /* 0x000fea0003800200 */
.L_x_4:
[----:B------:R-:W0:Y:S01]  /*0c30*/  LDC R15, c[0x0][0x39c] ;  /* 0x0000e700ff0f7b82 */ /* 0x000e220000000800 */
[----:B------:R-:W-:Y:S01]  /*0c40*/  UIADD3 UR5, UPT, UPT, UR4, 0x1, URZ ;  /* 0x0000000104057890 */ /* 0x000fe2000fffe0ff */
[----:B------:R-:W-:-:S06]  /*0c50*/  IMAD.IADD R7, R4, 0x1, R9 ;  /* 0x0000000104077824 */ /* 0x000fcc00078e0209 */
[----:B------:R-:W1:Y:S08]  /*0c60*/  LDC.64 R10, c[0x0][0x388] ;  /* 0x0000e200ff0a7b82 */ /* 0x000e700000000a00 */
[----:B------:R-:W2:Y:S01]  /*0c70*/  LDC.64 R12, c[0x0][0x380] ;  /* 0x0000e000ff0c7b82 */ /* 0x000ea20000000a00 */
[----:B0-----:R-:W-:Y:S01]  /*0c80*/  ISETP.NE.AND P3, PT, R15, UR5, PT ;  /* 0x000000050f007c0c */ /* 0x001fe2000bf65270 */
[----:B------:R-:W-:-:S04]  /*0c90*/  IMAD R3, R0, R15, UR4 ;  /* 0x0000000400037e24 */ /* 0x000fc8000f8e020f */
[----:B-1----:R-:W-:-:S05]  /*0ca0*/  IMAD.WIDE R10, R3, 0x4, R10 ;  /* 0x00000004030a7825 */ /* 0x002fca00078e020a */
[----:B------:R0:W-:Y:S01]  /*0cb0*/  STG.E desc[UR6][R10.64], R9 ;  /* 0x000000090a007986 */ /* 0x0001e2000c101906 */
[----:B--2---:R-:W-:-:S05]  /*0cc0*/  IMAD.WIDE R12, R7, 0x4, R12 ;  /* 0x00000004070c7825 */ /* 0x004fca00078e020c */
[----:B------:R0:W-:Y:S01]  /*0cd0*/  STG.E desc[UR6][R12.64], R2 ;  /* 0x000000020c007986 */ /* 0x0001e2000c101906 */
[----:B------:R-:W-:Y:S05]  /*0ce0*/  @!P3 EXIT ;  /* 0x000000000000b94d */ /* 0x000fea0003800000 */
[----:B------:R-:W-:Y:S01]  /*0cf0*/  UMOV UR4, UR5 ;  /* 0x0000000500047c82 */ /* 0x000fe20008000000 */
[----:B------:R-:W-:Y:S05]  /*0d00*/  BRA `(.L_x_10) ;  /* 0xfffffff400287947 */ /* 0x000fea000383ffff */
.L_x_0:
[----:B------:R-:W0:Y:S01]  /*0d10*/  LDC.64 R6, c[0x0][0x380] ;  /* 0x0000e000ff067b82 */ /* 0x000e220000000a00 */
[C---:B------:R-:W-:Y:S01]  /*0d20*/  ISETP.GE.U32.AND P0, PT, R3.reuse, 0x8, PT ;  /* 0x000000080300780c */ /* 0x040fe20003f06070 */
[----:B------:R-:W-:Y:S01]  /*0d30*/  IMAD.MOV.U32 R2, RZ, RZ, RZ ;  /* 0x000000ffff027224 */ /* 0x000fe200078e00ff */
[----:B------:R-:W-:-:S04]  /*0d40*/  LOP3.LUT R10, R3, 0x7, RZ, 0xc0, !PT ;  /* 0x00000007030a7812 */ /* 0x000fc800078ec0ff */
[----:B------:R-:W-:Y:S01]  /*0d50*/  ISETP.NE.AND P1, PT, R10, RZ, PT ;  /* 0x000000ff0a00720c */ /* 0x000fe20003f25270 */
[----:B0-----:R-:W-:-:S06]  /*0d60*/  IMAD.WIDE R4, R4, 0x4, R6 ;  /* 0x0000000404047825 */ /* 0x001fcc00078e0206 */
[----:B------:R-:W-:Y:S06]  /*0d70*/  @!P0 BRA `(.L_x_11) ;  /* 0x0000000000488947 */ /* 0x000fec0003800000 */
[----:B------:R-:W0:Y:S01]  /*0d80*/  LDC.64 R8, c[0x0][0x388] ;  /* 0x0000e200ff087b82 */ /* 0x000e220000000a00 */
[----:B------:R-:W-:Y:S01]  /*0d90*/  LOP3.LUT R2, R3, 0x7ffffff8, RZ, 0xc0, !PT ;  /* 0x7ffffff803027812 */ /* 0x000fe200078ec0ff */
[----:B------:R-:W-:Y:S01]  /*0da0*/  IMAD.MOV.U32 R11, RZ, RZ, 0x47c34f80 ;  /* 0x47c34f80ff0b7424 */ /* 0x000fe200078e00ff */
[----:B------:R-:W-:-:S06]  /*0db0*/  UMOV UR4, URZ ;  /* 0x000000ff00047c82 */ /* 0x000fcc0008000000 */
.L_x_12:
[----:B-1----:R-:W-:Y:S01]  /*0dc0*/  IMAD R7, R0, R3, UR4 ;  /* 0x0000000400077e24 */ /* 0x002fe2000f8e0203 */
[----:B------:R-:W-:-:S03]  /*0dd0*/  UIADD3 UR4, UPT, UPT, UR4, 0x8, URZ ;  /* 0x0000000804047890 */ /* 0x000fc6000fffe0ff */
[----:B0-----:R-:W-:-:S03]  /*0de0*/  IMAD.WIDE R6, R7, 0x4, R8 ;  /* 0x0000000407067825 */ /* 0x001fc600078e0208 */
[----:B------:R-:W-:Y:S02]  /*0df0*/  ISETP.NE.AND P0, PT, R2, UR4, PT ;  /* 0x0000000402007c0c */ /* 0x000fe4000bf05270 */
[----:B------:R1:W-:Y:S04]  /*0e00*/  STG.E desc[UR6][R6.64], RZ ;  /* 0x000000ff06007986 */ /* 0x0003e8000c101906 */
[----:B------:R1:W-:Y:S04]  /*0e10*/  STG.E desc[UR6][R6.64+0x4], RZ ;  /* 0x000004ff06007986 */ /* 0x0003e8000c101906 */
[----:B------:R1:W-:Y:S04]  /*0e20*/  STG.E desc[UR6][R6.64+0x8], RZ ;  /* 0x000008ff06007986 */ /* 0x0003e8000c101906 */
[----:B------:R1:W-:Y:S04]  /*0e30*/  STG.E desc[UR6][R6.64+0xc], RZ ;  /* 0x00000cff06007986 */ /* 0x0003e8000c101906 */
[----:B------:R1:W-:Y:S04]  /*0e40*/  STG.E desc[UR6][R6.64+0x10], RZ ;  /* 0x000010ff06007986 */ /* 0x0003e8000c101906 */
[----:B------:R1:W-:Y:S04]  /*0e50*/  STG.E desc[UR6][R6.64+0x14], RZ ;  /* 0x000014ff06007986 */ /* 0x0003e8000c101906 */
[----:B------:R1:W-:Y:S04]  /*0e60*/  STG.E desc[UR6][R6.64+0x18], RZ ;  /* 0x000018ff06007986 */ /* 0x0003e8000c101906 */
[----:B------:R1:W-:Y:S04]  /*0e70*/  STG.E desc[UR6][R6.64+0x1c], RZ ;  /* 0x00001cff06007986 */ /* 0x0003e8000c101906 */
[----:B------:R1:W-:Y:S01]  /*0e80*/  STG.E desc[UR6][R4.64], R11 ;  /* 0x0000000b04007986 */ /* 0x0003e2000c101906 */
[----:B------:R-:W-:Y:S05]  /*0e90*/  @P0 BRA `(.L_x_12) ;  /* 0xfffffffc00c80947 */ /* 0x000fea000383ffff */
.L_x_11:
[----:B------:R-:W-:Y:S05]  /*0ea0*/  @!P1 EXIT ;  /* 0x000000000000994d */ /* 0x000fea0003800000 */
[----:B------:R-:W-:Y:S02]  /*0eb0*/  ISETP.GE.U32.AND P0, PT, R10, 0x4, PT ;  /* 0x000000040a00780c */ /* 0x000fe40003f06070 */
[----:B------:R-:W-:-:S04]  /*0ec0*/  LOP3.LUT R8, R3, 0x3, RZ, 0xc0, !PT ;  /* 0x0000000303087812 */ /* 0x000fc800078ec0ff */
[----:B------:R-:W-:-:S07]  /*0ed0*/  ISETP.NE.AND P1, PT, R8, RZ, PT ;  /* 0x000000ff0800720c */ /* 0x000fce0003f25270 */
[----:B------:R-:W-:Y:S06]  /*0ee0*/  @!P0 BRA `(.L_x_13) ;  /* 0x0000000000288947 */ /* 0x000fec0003800000 */
[----:B-1----:R-:W0:Y:S01]  /*0ef0*/  LDC.64 R6, c[0x0][0x388] ;  /* 0x0000e200ff067b82 */ /* 0x002e220000000a00 */
[----:B------:R-:W-:Y:S02]  /*0f00*/  IMAD R9, R0, R3, R2 ;  /* 0x0000000300097224 */ /* 0x000fe400078e0202 */
[----:B------:R-:W-:Y:S02]  /*0f10*/  VIADD R2, R2, 0x4 ;  /* 0x0000000402027836 */ /* 0x000fe40000000000 */
[----:B0-----:R-:W-:-:S04]  /*0f20*/  IMAD.WIDE R6, R9, 0x4, R6 ;  /* 0x0000000409067825 */ /* 0x001fc800078e0206 */
[----:B------:R-:W-:Y:S01]  /*0f30*/  IMAD.MOV.U32 R9, RZ, RZ, 0x47c34f80 ;  /* 0x47c34f80ff097424 */ /* 0x000fe200078e00ff */
[----:B------:R0:W-:Y:S04]  /*0f40*/  STG.E desc[UR6][R6.64], RZ ;  /* 0x000000ff06007986 */ /* 0x0001e8000c101906 */
[----:B------:R0:W-:Y:S04]  /*0f50*/  STG.E desc[UR6][R6.64+0x4], RZ ;  /* 0x000004ff06007986 */ /* 0x0001e8000c101906 */
[----:B------:R0:W-:Y:S04]  /*0f60*/  STG.E desc[UR6][R6.64+0x8], RZ ;  /* 0x000008ff06007986 */ /* 0x0001e8000c101906 */
[----:B------:R0:W-:Y:S04]  /*0f70*/  STG.E desc[UR6][R6.64+0xc], RZ ;  /* 0x00000cff06007986 */ /* 0x0001e8000c101906 */
[----:B------:R0:W-:Y:S02]  /*0f80*/  STG.E desc[UR6][R4.64], R9 ;  /* 0x0000000904007986 */ /* 0x0001e4000c101906 */
.L_x_13:
[----:B------:R-:W-:Y:S05]  /*0f90*/  @!P1 EXIT ;  /* 0x000000000000994d */ /* 0x000fea0003800000 */
[----:B------:R-:W-:Y:S02]  /*0fa0*/  ISETP.NE.AND P0, PT, R8, 0x1, PT ;  /* 0x000000010800780c */ /* 0x000fe40003f05270 */
[----:B01----:R-:W-:-:S04]  /*0fb0*/  LOP3.LUT R6, R3, 0x1, RZ, 0xc0, !PT ;  /* 0x0000000103067812 */ /* 0x003fc800078ec0ff */
[----:B------:R-:W-:-:S07]  /*0fc0*/  ISETP.NE.U32.AND P1, PT, R6, 0x1, PT ;  /* 0x000000010600780c */ /* 0x000fce0003f25070 */
[----:B------:R-:W-:Y:S06]  /*0fd0*/  @!P0 BRA `(.L_x_14) ;  /* 0x0000000000208947 */ /* 0x000fec0003800000 */
[----:B------:R-:W0:Y:S01]  /*0fe0*/  LDC.64 R6, c[0x0][0x388] ;  /* 0x0000e200ff067b82 */ /* 0x000e220000000a00 */
[----:B------:R-:W-:Y:S02]  /*0ff0*/  IMAD R9, R0, R3, R2 ;  /* 0x0000000300097224 */ /* 0x000fe400078e0202 */
[----:B------:R-:W-:Y:S02]  /*1000*/  VIADD R2, R2, 0x2 ;  /* 0x0000000202027836 */ /* 0x000fe40000000000 */
[----:B0-----:R-:W-:-:S04]  /*1010*/  IMAD.WIDE R6, R9, 0x4, R6 ;  /* 0x0000000409067825 */ /* 0x001fc800078e0206 */
[----:B------:R-:W-:Y:S01]  /*1020*/  IMAD.MOV.U32 R9, RZ, RZ, 0x47c34f80 ;  /* 0x47c34f80ff097424 */ /* 0x000fe200078e00ff */
[----:B------:R0:W-:Y:S04]  /*1030*/  STG.E desc[UR6][R6.64], RZ ;  /* 0x000000ff06007986 */ /* 0x0001e8000c101906 */
[----:B------:R0:W-:Y:S04]  /*1040*/  STG.E desc[UR6][R6.64+0x4], RZ ;  /* 0x000004ff06007986 */ /* 0x0001e8000c101906 */
[----:B------:R0:W-:Y:S02]  /*1050*/  STG.E desc[UR6][R4.64], R9 ;  /* 0x0000000904007986 */ /* 0x0001e4000c101906 */
.L_x_14:
[----:B------:R-:W-:Y:S05]  /*1060*/  @P1 EXIT ;  /* 0x000000000000194d */ /* 0x000fea0003800000 */
[----:B0-----:R-:W0:Y:S01]  /*1070*/  LDC.64 R6, c[0x0][0x388] ;  /* 0x0000e200ff067b82 */ /* 0x001e220000000a00 */
[----:B------:R-:W-:-:S04]  /*1080*/  IMAD R3, R0, R3, R2 ;  /* 0x0000000300037224 */ /* 0x000fc800078e0202 */
[----:B0-----:R-:W-:-:S04]  /*1090*/  IMAD.WIDE R2, R3, 0x4, R6 ;  /* 0x0000000403027825 */ /* 0x001fc800078e0206 */
[----:B------:R-:W-:Y:S01]  /*10a0*/  IMAD.MOV.U32 R7, RZ, RZ, 0x47c34f80 ;  /* 0x47c34f80ff077424 */ /* 0x000fe200078e00ff */
[----:B------:R-:W-:Y:S04]  /*10b0*/  STG.E desc[UR6][R2.64], RZ ;  /* 0x000000ff02007986 */ /* 0x000fe8000c101906 */
[----:B------:R-:W-:Y:S01]  /*10c0*/  STG.E desc[UR6][R4.64], R7 ;  /* 0x0000000704007986 */ /* 0x000fe2000c101906 */
[----:B------:R-:W-:Y:S05]  /*10d0*/  EXIT ;  /* 0x000000000000794d */ /* 0x000fea0003800000 */
.L_x_15:
[----:B------:R-:W-:-:S00]  /*10e0*/  BRA `(.L_x_15) ;  /* 0xfffffffc00fc7947 */ /* 0x000fc0000383ffff */
[----:B------:R-:W-:-:S00]  /*10f0*/  NOP ;  /* 0x0000000000007918 */ /* 0x000fc00000000000 */
        /* <DEDUP_REMOVED lines=8> */
.L_x_27:


//--------------------- .text._Z27calculate_similarity_matrixPfS_S_iii --------------------------
	.section	.text._Z27calculate_similarity_matrixPfS_S_iii,"ax",@progbits
	.align	128
        .global         _Z27calculate_similarity_matrixPfS_S_iii
        .type           _Z27calculate_similarity_matrixPfS_S_iii,@function
        .size           _Z27calculate_similarity_matrixPfS_S_iii,(.L_x_28 - _Z27calculate_similarity_matrixPfS_S_iii)
        .other          _Z27calculate_similarity_matrixPfS_S_iii,@"STO_CUDA_ENTRY STV_DEFAULT"
_Z27calculate_similarity_matrixPfS_S_iii:
.text._Z27calculate_similarity_matrixPfS_S_iii:
[----:B------:R-:W-:Y:S08]  /*0000*/  LDC R1, c[0x0][0x37c] ;  /* 0x0000df00ff017b82 */ /* 0x000ff00000000800 */
[----:B------:R-:W0:Y:S02]  /*0010*/  LDC R9, c[0x0][0x398] ;  /* 0x0000e600ff097b82 */ /* 0x000e240000000800 */
[----:B0-----:R-:W-:-:S13]  /*0020*/  ISETP.GE.AND P0, PT, R9, 0x1, PT ;  /* 0x000000010900780c */ /* 0x001fda0003f06270 */
[----:B------:R-:W-:Y:S05]  /*0030*/  @!P0 EXIT ;  /* 0x000000000000894d */ /* 0x000fea0003800000 */
[----:B------:R-:W0:Y:S01]  /*0040*/  LDC R5, c[0x0][0x3a0] ;  /* 0x0000e800ff057b82 */ /* 0x000e220000000800 */
[----:B------:R-:W1:Y:S01]  /*0050*/  S2R R0, SR_CTAID.X ;  /* 0x0000000000007919 */ /* 0x000e620000002500 */
[----:B------:R-:W1:Y:S01]  /*0060*/  LDCU UR4, c[0x0][0x360] ;  /* 0x00006c00ff0477ac */ /* 0x000e620008000800 */
[----:B------:R-:W1:Y:S01]  /*0070*/  S2R R3, SR_TID.X ;  /* 0x0000000000037919 */ /* 0x000e620000002100 */
[----:B------:R-:W2:Y:S01]  /*0080*/  LDCU.64 UR6, c[0x0][0x358] ;  /* 0x00006b00ff0677ac */ /* 0x000ea20008000a00 */
[----:B0-----:R-:W-:Y:S01]  /*0090*/  ISETP.GE.AND P0, PT, R5, 0x1, PT ;  /* 0x000000010500780c */ /* 0x001fe20003f06270 */
[----:B-1----:R-:W-:-:S12]  /*00a0*/  IMAD R0, R0, UR4, R3 ;  /* 0x0000000400007c24 */ /* 0x002fd8000f8e0203 */
[----:B--2---:R-:W-:Y:S05]  /*00b0*/  @!P0 BRA `(.L_x_16) ;  /* 0x0000000800308947 */ /* 0x004fea0003800000 */
[----:B------:R-:W0:Y:S01]  /*00c0*/  LDCU.64 UR4, c[0x0][0x388] ;  /* 0x00007100ff0477ac */ /* 0x000e220008000a00 */
[C---:B------:R-:W-:Y:S01]  /*00d0*/  LOP3.LUT R20, R5.reuse, 0x7, RZ, 0xc0, !PT ;  /* 0x0000000705147812 */ /* 0x040fe200078ec0ff */
[----:B------:R-:W-:Y:S01]  /*00e0*/  HFMA2 R15, -RZ, RZ, 0, 0 ;  /* 0x00000000ff0f7431 */ /* 0x000fe200000001ff */
[C---:B------:R-:W-:Y:S01]  /*00f0*/  LOP3.LUT R12, R5.reuse, 0x7ffffff8, RZ, 0xc0, !PT ;  /* 0x7ffffff8050c7812 */ /* 0x040fe200078ec0ff */
[----:B------:R-:W-:Y:S01]  /*0100*/  IMAD R13, R0, R5, RZ ;  /* 0x00000005000d7224 */ /* 0x000fe200078e02ff */
[----:B------:R-:W-:Y:S02]  /*0110*/  IADD3 R2, PT, PT, R20, -0x1, RZ ;  /* 0xffffffff14027810 */ /* 0x000fe40007ffe0ff */
[----:B------:R-:W-:Y:S02]  /*0120*/  LOP3.LUT R14, R5, 0x3, RZ, 0xc0, !PT ;  /* 0x00000003050e7812 */ /* 0x000fe400078ec0ff */
[----:B------:R-:W-:Y:S02]  /*0130*/  ISETP.GE.U32.AND P0, PT, R2, 0x3, PT ;  /* 0x000000030200780c */ /* 0x000fe40003f06070 */
[----:B------:R-:W-:Y:S01]  /*0140*/  IADD3 R16, PT, PT, -R12, RZ, RZ ;  /* 0x000000ff0c107210 */ /* 0x000fe20007ffe1ff */
[----:B0-----:R-:W-:-:S04]  /*0150*/  UIADD3 UR4, UP0, UPT, UR4, 0x10, URZ ;  /* 0x0000001004047890 */ /* 0x001fc8000ff1e0ff */
[----:B------:R-:W-:-:S12]  /*0160*/  UIADD3.X UR5, UPT, UPT, URZ, UR5, URZ, UP0, !UPT ;  /* 0x00000005ff057290 */ /* 0x000fd800087fe4ff */
.L_x_21:
[----:B0-----:R-:W0:Y:S01]  /*0170*/  LDC R22, c[0x0][0x3a0] ;  /* 0x0000e800ff167b82 */ /* 0x001e220000000800 */
[----:B------:R-:W-:Y:S01]  /*0180*/  IMAD.MOV.U32 R19, RZ, RZ, 0x42c80000 ;  /* 0x42c80000ff137424 */ /* 0x000fe200078e00ff */
[----:B------:R-:W-:Y:S02]  /*0190*/  MOV R18, RZ ;  /* 0x000000ff00127202 */ /* 0x000fe40000000f00 */
[----:B0-----:R-:W-:Y:S01]  /*01a0*/  ISETP.GE.U32.AND P1, PT, R22, 0x8, PT ;  /* 0x000000081600780c */ /* 0x001fe20003f26070 */
[----:B------:R-:W-:-:S12]  /*01b0*/  IMAD R17, R15, R22, RZ ;  /* 0x000000160f117224 */ /* 0x000fd800078e02ff */
[----:B------:R-:W-:Y:S05]  /*01c0*/  @!P1 BRA `(.L_x_17) ;  /* 0x0000000000c49947 */ /* 0x000fea0003800000 */
[----:B------:R-:W0:Y:S01]  /*01d0*/  LDC.64 R2, c[0x0][0x380] ;  /* 0x0000e000ff027b82 */ /* 0x000e220000000a00 */
[----:B------:R-:W-:Y:S02]  /*01e0*/  MOV R19, 0x42c80000 ;  /* 0x42c8000000137802 */ /* 0x000fe40000000f00 */
[----:B------:R-:W-:Y:S02]  /*01f0*/  MOV R6, R13 ;  /* 0x0000000d00067202 */ /* 0x000fe40000000f00 */
[----:B------:R-:W-:Y:S01]  /*0200*/  MOV R7, R16 ;  /* 0x0000001000077202 */ /* 0x000fe20000000f00 */
[----:B0-----:R-:W-:-:S03]  /*0210*/  IMAD.WIDE.U32 R2, R17, 0x4, R2 ;  /* 0x0000000411027825 */ /* 0x001fc600078e0002 */
[----:B------:R-:W-:-:S05]  /*0220*/  IADD3 R2, P1, PT, R2, 0x10, RZ ;  /* 0x0000001002027810 */ /* 0x000fca0007f3e0ff */
[----:B------:R-:W-:-:S08]  /*0230*/  IMAD.X R3, RZ, RZ, R3, P1 ;  /* 0x000000ffff037224 */ /* 0x000fd000008e0603 */
.L_x_18:
[----:B------:R-:W-:Y:S01]  /*0240*/  MOV R4, UR4 ;  /* 0x0000000400047c02 */ /* 0x000fe20008000f00 */
[----:B------:R-:W2:Y:S01]  /*0250*/  LDG.E R21, desc[UR6][R2.64+-0x10] ;  /* 0xfffff00602157981 */ /* 0x000ea2000c1e1900 */
[----:B------:R-:W-:-:S03]  /*0260*/  MOV R5, UR5 ;  /* 0x0000000500057c02 */ /* 0x000fc60008000f00 */
[----:B------:R-:W3:Y:S01]  /*0270*/  LDG.E R26, desc[UR6][R2.64+-0xc] ;  /* 0xfffff406021a7981 */ /* 0x000ee2000c1e1900 */
[----:B------:R-:W-:-:S03]  /*0280*/  IMAD.WIDE R4, R6, 0x4, R4 ;  /* 0x0000000406047825 */ /* 0x000fc600078e0204 */
[----:B------:R-:W4:Y:S04]  /*0290*/  LDG.E R8, desc[UR6][R2.64+-0x8] ;  /* 0xfffff80602087981 */ /* 0x000f28000c1e1900 */
[----:B------:R-:W2:Y:S04]  /*02a0*/  LDG.E R18, desc[UR6][R4.64+-0x10] ;  /* 0xfffff00604127981 */ /* 0x000ea8000c1e1900 */
[----:B------:R-:W3:Y:S04]  /*02b0*/  LDG.E R25, desc[UR6][R4.64+-0xc] ;  /* 0xfffff40604197981 */ /* 0x000ee8000c1e1900 */
[----:B------:R-:W4:Y:S04]  /*02c0*/  LDG.E R9, desc[UR6][R4.64+-0x8] ;  /* 0xfffff80604097981 */ /* 0x000f28000c1e1900 */
[----:B------:R-:W5:Y:S04]  /*02d0*/  LDG.E R10, desc[UR6][R2.64+-0x4] ;  /* 0xfffffc06020a7981 */ /* 0x000f68000c1e1900 */
[----:B------:R-:W5:Y:S04]  /*02e0*/  LDG.E R11, desc[UR6][R4.64+-0x4] ;  /* 0xfffffc06040b7981 */ /* 0x000f68000c1e1900 */
[----:B------:R-:W5:Y:S01]  /*02f0*/  LDG.E R28, desc[UR6][R4.64+0xc] ;  /* 0x00000c06041c7981 */ /* 0x000f62000c1e1900 */
[----:B--2---:R-:W-:-:S03]  /*0300*/  FADD R24, R18, -R21 ;  /* 0x8000001512187221 */ /* 0x004fc60000000000 */
[----:B------:R-:W2:Y:S01]  /*0310*/  LDG.E R18, desc[UR6][R2.64] ;  /* 0x0000000602127981 */ /* 0x000ea2000c1e1900 */
[----:B------:R-:W-:-:S03]  /*0320*/  FFMA R23, R24, R24, R19 ;  /* 0x0000001818177223 */ /* 0x000fc60000000013 */
[----:B------:R-:W2:Y:S01]  /*0330*/  LDG.E R21, desc[UR6][R4.64] ;  /* 0x0000000604157981 */ /* 0x000ea2000c1e1900 */
[----:B---3--:R-:W-:-:S03]  /*0340*/  FADD R26, R25, -R26 ;  /* 0x8000001a191a7221 */ /* 0x008fc60000000000 */
[----:B------:R-:W3:Y:S01]  /*0350*/  LDG.E R19, desc[UR6][R2.64+0x4] ;  /* 0x0000040602137981 */ /* 0x000ee2000c1e1900 */
[----:B------:R-:W-:-:S03]  /*0360*/  FFMA R27, R26, R26, R23 ;  /* 0x0000001a1a1b7223 */ /* 0x000fc60000000017 */
[----:B------:R-:W3:Y:S04]  /*0370*/  LDG.E R24, desc[UR6][R4.64+0x4] ;  /* 0x0000040604187981 */ /* 0x000ee8000c1e1900 */
[----:B------:R-:W3:Y:S04]  /*0380*/  LDG.E R23, desc[UR6][R2.64+0x8] ;  /* 0x0000080602177981 */ /* 0x000ee8000c1e1900 */
[----:B------:R-:W3:Y:S04]  /*0390*/  LDG.E R26, desc[UR6][R4.64+0x8] ;  /* 0x00000806041a7981 */ /* 0x000ee8000c1e1900 */
[----:B------:R0:W3:Y:S01]  /*03a0*/  LDG.E R25, desc[UR6][R2.64+0xc] ;  /* 0x00000c0602197981 */ /* 0x0000e2000c1e1900 */
[----:B----4-:R-:W-:Y:S01]  /*03b0*/  FADD R8, R9, -R8 ;  /* 0x8000000809087221 */ /* 0x010fe20000000000 */
[----:B-----5:R-:W-:Y:S01]  /*03c0*/  FADD R10, R11, -R10 ;  /* 0x8000000a0b0a7221 */ /* 0x020fe20000000000 */
[----:B------:R-:W-:-:S02]  /*03d0*/  VIADD R7, R7, 0x8 ;  /* 0x0000000807077836 */ /* 0x000fc40000000000 */
[----:B------:R-:W-:-:S03]  /*03e0*/  FFMA R27, R8, R8, R27 ;  /* 0x00000008081b7223 */ /* 0x000fc6000000001b */
[----:B------:R-:W-:Y:S01]  /*03f0*/  ISETP.NE.AND P1, PT, R7, RZ, PT ;  /* 0x000000ff0700720c */ /* 0x000fe20003f25270 */
[----:B------:R-:W-:Y:S01]  /*0400*/  FFMA R27, R10, R10, R27 ;  /* 0x0000000a0a1b7223 */ /* 0x000fe2000000001b */
[----:B0-----:R-:W-:Y:S02]  /*0410*/  IADD3 R2, P2, PT, R2, 0x20, RZ ;  /* 0x0000002002027810 */ /* 0x001fe40007f5e0ff */
[----:B------:R-:W-:Y:S02]  /*0420*/  IADD3 R6, PT, PT, R6, 0x8, RZ ;  /* 0x0000000806067810 */ /* 0x000fe40007ffe0ff */
[----:B------:R-:W-:Y:S01]  /*0430*/  IADD3.X R3, PT, PT, RZ, R3, RZ, P2, !PT ;  /* 0x00000003ff037210 */ /* 0x000fe200017fe4ff */
[----:B--2---:R-:W-:-:S04]  /*0440*/  FADD R18, R21, -R18 ;  /* 0x8000001215127221 */ /* 0x004fc80000000000 */
[----:B------:R-:W-:Y:S01]  /*0450*/  FFMA R27, R18, R18, R27 ;  /* 0x00000012121b7223 */ /* 0x000fe2000000001b */
[----:B---3--:R-:W-:-:S04]  /*0460*/  FADD R24, R24, -R19 ;  /* 0x8000001318187221 */ /* 0x008fc80000000000 */
[----:B------:R-:W-:Y:S01]  /*0470*/  FFMA R27, R24, R24, R27 ;  /* 0x00000018181b7223 */ /* 0x000fe2000000001b */
[----:B------:R-:W-:-:S04]  /*0480*/  FADD R26, R26, -R23 ;  /* 0x800000171a1a7221 */ /* 0x000fc80000000000 */
[----:B------:R-:W-:Y:S01]  /*0490*/  FFMA R27, R26, R26, R27 ;  /* 0x0000001a1a1b7223 */ /* 0x000fe2000000001b */
[----:B------:R-:W-:-:S04]  /*04a0*/  FADD R28, R28, -R25 ;  /* 0x800000191c1c7221 */ /* 0x000fc80000000000 */
[----:B------:R-:W-:Y:S01]  /*04b0*/  FFMA R19, R28, R28, R27 ;  /* 0x0000001c1c137223 */ /* 0x000fe2000000001b */
[----:B------:R-:W-:Y:S06]  /*04c0*/  @P1 BRA `(.L_x_18) ;  /* 0xfffffffc005c1947 */ /* 0x000fec000383ffff */
[----:B------:R-:W-:-:S07]  /*04d0*/  MOV R18, R12 ;  /* 0x0000000c00127202 */ /* 0x000fce0000000f00 */
.L_x_17:
[----:B------:R-:W-:-:S13]  /*04e0*/  ISETP.NE.AND P1, PT, R20, RZ, PT ;  /* 0x000000ff1400720c */ /* 0x000fda0003f25270 */
[----:B------:R-:W-:Y:S05]  /*04f0*/  @!P1 BRA `(.L_x_19) ;  /* 0x0000000000fc9947 */ /* 0x000fea0003800000 */
[----:B------:R-:W-:Y:S01]  /*0500*/  ISETP.NE.AND P1, PT, R14, RZ, PT ;  /* 0x000000ff0e00720c */ /* 0x000fe20003f25270 */
[----:B------:R-:W-:-:S12]  /*0510*/  @!P0 BRA `(.L_x_20) ;  /* 0x0000000000708947 */ /* 0x000fd80003800000 */
[----:B------:R-:W0:Y:S01]  /*0520*/  LDC.64 R6, c[0x0][0x388] ;  /* 0x0000e200ff067b82 */ /* 0x000e220000000a00 */
[-C--:B------:R-:W-:Y:S01]  /*0530*/  IADD3 R9, PT, PT, R13, R18.reuse, RZ ;  /* 0x000000120d097210 */ /* 0x080fe20007ffe0ff */
[C---:B------:R-:W-:Y:S01]  /*0540*/  IMAD.IADD R11, R17.reuse, 0x1, R18 ;  /* 0x00000001110b7824 */ /* 0x040fe200078e0212 */
[----:B------:R-:W-:-:S05]  /*0550*/  IADD3 R8, P2, PT, R17, R18, RZ ;  /* 0x0000001211087210 */ /* 0x000fca0007f5e0ff */
[----:B------:R-:W1:Y:S08]  /*0560*/  LDC.64 R4, c[0x0][0x380] ;  /* 0x0000e000ff047b82 */ /* 0x000e700000000a00 */
[----:B------:R-:W2:Y:S01]  /*0570*/  LDC.64 R2, c[0x0][0x380] ;  /* 0x0000e000ff027b82 */ /* 0x000ea20000000a00 */
[----:B0-----:R-:W-:Y:S01]  /*0580*/  IMAD.WIDE R6, R9, 0x4, R6 ;  /* 0x0000000409067825 */ /* 0x001fe200078e0206 */
[----:B------:R-:W-:-:S04]  /*0590*/  IADD3.X R9, PT, PT, RZ, RZ, RZ, P2, !PT ;  /* 0x000000ffff097210 */ /* 0x000fc800017fe4ff */
[----:B------:R-:W3:Y:S01]  /*05a0*/  LDG.E R21, desc[UR6][R6.64+0xc] ;  /* 0x00000c0606157981 */ /* 0x000ee2000c1e1900 */
[----:B-1----:R-:W-:-:S03]  /*05b0*/  IMAD.WIDE.U32 R4, R11, 0x4, R4 ;  /* 0x000000040b047825 */ /* 0x002fc600078e0004 */
[----:B------:R-:W4:Y:S04]  /*05c0*/  LDG.E R11, desc[UR6][R6.64+0x8] ;  /* 0x00000806060b7981 */ /* 0x000f28000c1e1900 */
[----:B------:R-:W5:Y:S01]  /*05d0*/  LDG.E R5, desc[UR6][R4.64] ;  /* 0x0000000604057981 */ /* 0x000f62000c1e1900 */
[----:B--2---:R-:W-:-:S04]  /*05e0*/  LEA R2, P2, R8, R2, 0x2 ;  /* 0x0000000208027211 */ /* 0x004fc800078410ff */
[----:B------:R-:W-:Y:S02]  /*05f0*/  LEA.HI.X R3, R8, R3, R9, 0x2, P2 ;  /* 0x0000000308037211 */ /* 0x000fe400010f1409 */
[----:B------:R-:W5:Y:S04]  /*0600*/  LDG.E R8, desc[UR6][R6.64] ;  /* 0x0000000606087981 */ /* 0x000f68000c1e1900 */
[----:B------:R-:W2:Y:S04]  /*0610*/  LDG.E R9, desc[UR6][R6.64+0x4] ;  /* 0x0000040606097981 */ /* 0x000ea8000c1e1900 */
[----:B------:R-:W2:Y:S04]  /*0620*/  LDG.E R10, desc[UR6][R2.64+0x4] ;  /* 0x00000406020a7981 */ /* 0x000ea8000c1e1900 */
[----:B------:R-:W4:Y:S04]  /*0630*/  LDG.E R24, desc[UR6][R2.64+0x8] ;  /* 0x0000080602187981 */ /* 0x000f28000c1e1900 */
[----:B------:R-:W3:Y:S01]  /*0640*/  LDG.E R26, desc[UR6][R2.64+0xc] ;  /* 0x00000c06021a7981 */ /* 0x000ee2000c1e1900 */
[----:B------:R-:W-:Y:S01]  /*0650*/  IADD3 R18, PT, PT, R18, 0x4, RZ ;  /* 0x0000000412127810 */ /* 0x000fe20007ffe0ff */
[----:B-----5:R-:W-:-:S04]  /*0660*/  FADD R8, R8, -R5 ;  /* 0x8000000508087221 */ /* 0x020fc80000000000 */
[----:B------:R-:W-:Y:S01]  /*0670*/  FFMA R8, R8, R8, R19 ;  /* 0x0000000808087223 */ /* 0x000fe20000000013 */
[----:B--2---:R-:W-:-:S04]  /*0680*/  FADD R9, R9, -R10 ;  /* 0x8000000a09097221 */ /* 0x004fc80000000000 */
[----:B------:R-:W-:Y:S01]  /*0690*/  FFMA R8, R9, R9, R8 ;  /* 0x0000000909087223 */ /* 0x000fe20000000008 */
[----:B----4-:R-:W-:Y:S01]  /*06a0*/  FADD R11, R11, -R24 ;  /* 0x800000180b0b7221 */ /* 0x010fe20000000000 */
[----:B---3--:R-:W-:-:S03]  /*06b0*/  FADD R21, R21, -R26 ;  /* 0x8000001a15157221 */ /* 0x008fc60000000000 */
[----:B------:R-:W-:-:S04]  /*06c0*/  FFMA R8, R11, R11, R8 ;  /* 0x0000000b0b087223 */ /* 0x000fc80000000008 */
[----:B------:R-:W-:-:S07]  /*06d0*/  FFMA R19, R21, R21, R8 ;  /* 0x0000001515137223 */ /* 0x000fce0000000008 */
.L_x_20:
[----:B------:R-:W-:Y:S05]  /*06e0*/  @!P1 BRA `(.L_x_19) ;  /* 0x0000000000809947 */ /* 0x000fea0003800000 */
[----:B------:R-:W-:Y:S01]  /*06f0*/  ISETP.NE.AND P2, PT, R14, 0x1, PT ;  /* 0x000000010e00780c */ /* 0x000fe20003f45270 */
[----:B------:R-:W0:Y:S01]  /*0700*/  LDC.64 R10, c[0x0][0x380] ;  /* 0x0000e000ff0a7b82 */ /* 0x000e220000000a00 */
[----:B------:R-:W-:-:S07]  /*0710*/  LOP3.LUT P1, RZ, R22, 0x1, RZ, 0xc0, !PT ;  /* 0x0000000116ff7812 */ /* 0x000fce000782c0ff */
[----:B------:R-:W1:Y:S04]  /*0720*/  LDC.64 R8, c[0x0][0x388] ;  /* 0x0000e200ff087b82 */ /* 0x000e680000000a00 */
[CC--:B------:R-:W-:Y:S01]  /*0730*/  @P2 IADD3 R22, P3, PT, R17.reuse, R18.reuse, RZ ;  /* 0x0000001211162210 */ /* 0x0c0fe20007f7e0ff */
[----:B------:R-:W-:Y:S01]  /*0740*/  @P2 IMAD.IADD R23, R17, 0x1, R18 ;  /* 0x0000000111172824 */ /* 0x000fe200078e0212 */
[----:B------:R-:W-:Y:S02]  /*0750*/  @P2 IADD3 R21, PT, PT, R13, R18, RZ ;  /* 0x000000120d152210 */ /* 0x000fe40007ffe0ff */
[----:B------:R-:W2:Y:S01]  /*0760*/  @P2 LDC.64 R6, c[0x0][0x380] ;  /* 0x0000e000ff062b82 */ /* 0x000ea20000000a00 */
[----:B------:R-:W-:Y:S02]  /*0770*/  @P2 IADD3 R18, PT, PT, R18, 0x2, RZ ;  /* 0x0000000212122810 */ /* 0x000fe40007ffe0ff */
[----:B------:R-:W-:-:S05]  /*0780*/  @P2 IADD3.X R24, PT, PT, RZ, RZ, RZ, P3, !PT ;  /* 0x000000ffff182210 */ /* 0x000fca0001ffe4ff */
[----:B------:R-:W3:Y:S01]  /*0790*/  LDC.64 R2, c[0x0][0x388] ;  /* 0x0000e200ff027b82 */ /* 0x000ee20000000a00 */
[----:B0-----:R-:W-:-:S06]  /*07a0*/  @P2 IMAD.WIDE.U32 R10, R23, 0x4, R10 ;  /* 0x00000004170a2825 */ /* 0x001fcc00078e000a */
[----:B------:R-:W4:Y:S01]  /*07b0*/  @P2 LDG.E R11, desc[UR6][R10.64] ;  /* 0x000000060a0b2981 */ /* 0x000f22000c1e1900 */
[----:B------:R-:W0:Y:S01]  /*07c0*/  LDC.64 R4, c[0x0][0x380] ;  /* 0x0000e000ff047b82 */ /* 0x000e220000000a00 */
[----:B-1----:R-:W-:-:S04]  /*07d0*/  @P2 IMAD.WIDE R8, R21, 0x4, R8 ;  /* 0x0000000415082825 */ /* 0x002fc800078e0208 */
[----:B------:R-:W-:Y:S01]  /*07e0*/  @P1 IMAD.IADD R21, R17, 0x1, R18 ;  /* 0x0000000111151824 */ /* 0x000fe200078e0212 */
[----:B------:R-:W-:Y:S02]  /*07f0*/  @P1 IADD3 R17, PT, PT, R13, R18, RZ ;  /* 0x000000120d111210 */ /* 0x000fe40007ffe0ff */
[C---:B--2---:R-:W-:Y:S01]  /*0800*/  @P2 LEA R6, P3, R22.reuse, R6, 0x2 ;  /* 0x0000000616062211 */ /* 0x044fe200078610ff */
[----:B------:R-:W4:Y:S03]  /*0810*/  @P2 LDG.E R18, desc[UR6][R8.64] ;  /* 0x0000000608122981 */ /* 0x000f26000c1e1900 */
[----:B------:R-:W-:Y:S01]  /*0820*/  @P2 LEA.HI.X R7, R22, R7, R24, 0x2, P3 ;  /* 0x0000000716072211 */ /* 0x000fe200018f1418 */
[----:B---3--:R-:W-:-:S04]  /*0830*/  @P1 IMAD.WIDE R2, R17, 0x4, R2 ;  /* 0x0000000411021825 */ /* 0x008fc800078e0202 */
[----:B------:R-:W2:Y:S04]  /*0840*/  @P2 LDG.E R6, desc[UR6][R6.64+0x4] ;  /* 0x0000040606062981 */ /* 0x000ea8000c1e1900 */
[----:B------:R-:W2:Y:S01]  /*0850*/  @P2 LDG.E R17, desc[UR6][R8.64+0x4] ;  /* 0x0000040608112981 */ /* 0x000ea2000c1e1900 */
[----:B0-----:R-:W-:-:S03]  /*0860*/  @P1 IMAD.WIDE.U32 R4, R21, 0x4, R4 ;  /* 0x0000000415041825 */ /* 0x001fc600078e0004 */
[----:B------:R-:W3:Y:S04]  /*0870*/  @P1 LDG.E R2, desc[UR6][R2.64] ;  /* 0x0000000602021981 */ /* 0x000ee8000c1e1900 */
[----:B------:R-:W3:Y:S01]  /*0880*/  @P1 LDG.E R5, desc[UR6][R4.64] ;  /* 0x0000000604051981 */ /* 0x000ee2000c1e1900 */
[----:B----4-:R-:W-:-:S04]  /*0890*/  @P2 FADD R18, R18, -R11 ;  /* 0x8000000b12122221 */ /* 0x010fc80000000000 */
[----:B------:R-:W-:Y:S01]  /*08a0*/  @P2 FFMA R18, R18, R18, R19 ;  /* 0x0000001212122223 */ /* 0x000fe20000000013 */
[----:B--2---:R-:W-:-:S04]  /*08b0*/  @P2 FADD R17, R17, -R6 ;  /* 0x8000000611112221 */ /* 0x004fc80000000000 */
[----:B------:R-:W-:Y:S01]  /*08c0*/  @P2 FFMA R19, R17, R17, R18 ;  /* 0x0000001111132223 */ /* 0x000fe20000000012 */
[----:B---3--:R-:W-:-:S04]  /*08d0*/  @P1 FADD R6, R2, -R5 ;  /* 0x8000000502061221 */ /* 0x008fc80000000000 */
[----:B------:R-:W-:-:S07]  /*08e0*/  @P1 FFMA R19, R6, R6, R19 ;  /* 0x0000000606131223 */ /* 0x000fce0000000013 */
.L_x_19:
[----:B------:R-:W0:Y:S01]  /*08f0*/  LDCU UR8, c[0x0][0x398] ;  /* 0x00007300ff0877ac */ /* 0x000e220008000800 */
[----:B------:R-:W1:Y:S01]  /*0900*/  LDC.64 R2, c[0x0][0x390] ;  /* 0x0000e400ff027b82 */ /* 0x000e620000000a00 */
[----:B0-----:R-:W-:Y:S01]  /*0910*/  IMAD R5, R0, UR8, R15 ;  /* 0x0000000800057c24 */ /* 0x001fe2000f8e020f */
[----:B------:R-:W-:-:S04]  /*0920*/  IADD3 R15, PT, PT, R15, 0x1, RZ ;  /* 0x000000010f0f7810 */ /* 0x000fc80007ffe0ff */
[----:B------:R-:W-:Y:S01]  /*0930*/  ISETP.NE.AND P1, PT, R15, UR8, PT ;  /* 0x000000080f007c0c */ /* 0x000fe2000bf25270 */
[----:B-1----:R-:W-:-:S05]  /*0940*/  IMAD.WIDE R2, R5, 0x4, R2 ;  /* 0x0000000405027825 */ /* 0x002fca00078e0202 */
[----:B------:R0:W-:Y:S07]  /*0950*/  STG.E desc[UR6][R2.64], R19 ;  /* 0x0000001302007986 */ /* 0x0001ee000c101906 */
[----:B------:R-:W-:Y:S05]  /*0960*/  @!P1 EXIT ;  /* 0x000000000000994d */ /* 0x000fea0003800000 */
[----:B------:R-:W-:Y:S05]  /*0970*/  BRA `(.L_x_21) ;  /* 0xfffffff400fc7947 */ /* 0x000fea000383ffff */
.L_x_16:
[C---:B------:R-:W-:Y:S01]  /*0980*/  ISETP.GE.U32.AND P0, PT, R9.reuse, 0x8, PT ;  /* 0x000000080900780c */ /* 0x040fe20003f06070 */
[----:B------:R-:W-:Y:S01]  /*0990*/  HFMA2 R7, -RZ, RZ, 0, 0 ;  /* 0x00000000ff077431 */ /* 0x000fe200000001ff */
[----:B------:R-:W-:-:S04]  /*09a0*/  LOP3.LUT R6, R9, 0x7, RZ, 0xc0, !PT ;  /* 0x0000000709067812 */ /* 0x000fc800078ec0ff */
[----:B------:R-:W-:-:S07]  /*09b0*/  ISETP.NE.AND P1, PT, R6, RZ, PT ;  /* 0x000000ff0600720c */ /* 0x000fce0003f25270 */
[----:B------:R-:W-:Y:S06]  /*09c0*/  @!P0 BRA `(.L_x_22) ;  /* 0x0000000000448947 */ /* 0x000fec0003800000 */
[----:B------:R-:W0:Y:S01]  /*09d0*/  LDC.64 R4, c[0x0][0x390] ;  /* 0x0000e400ff047b82 */ /* 0x000e220000000a00 */
[----:B------:R-:W-:Y:S01]  /*09e0*/  LOP3.LUT R7, R9, 0x7ffffff8, RZ, 0xc0, !PT ;  /* 0x7ffffff809077812 */ /* 0x000fe200078ec0ff */
[----:B------:R-:W-:Y:S01]  /*09f0*/  UMOV UR4, URZ ;  /* 0x000000ff00047c82 */ /* 0x000fe20008000000 */
[----:B------:R-:W-:-:S07]  /*0a00*/  MOV R11, 0x42c80000 ;  /* 0x42c80000000b7802 */ /* 0x000fce0000000f00 */
.L_x_23:
[----:B-1----:R-:W-:Y:S01]  /*0a10*/  IMAD R3, R0, R9, UR4 ;  /* 0x0000000400037e24 */ /* 0x002fe2000f8e0209 */
[----:B------:R-:W-:-:S03]  /*0a20*/  UIADD3 UR4, UPT, UPT, UR4, 0x8, URZ ;  /* 0x0000000804047890 */ /* 0x000fc6000fffe0ff */
[----:B0-----:R-:W-:-:S03]  /*0a30*/  IMAD.WIDE R2, R3, 0x4, R4 ;  /* 0x0000000403027825 */ /* 0x001fc600078e0204 */
[----:B------:R-:W-:Y:S02]  /*0a40*/  ISETP.NE.AND P0, PT, R7, UR4, PT ;  /* 0x0000000407007c0c */ /* 0x000fe4000bf05270 */
[----:B------:R1:W-:Y:S04]  /*0a50*/  STG.E desc[UR6][R2.64], R11 ;  /* 0x0000000b02007986 */ /* 0x0003e8000c101906 */
[----:B------:R1:W-:Y:S04]  /*0a60*/  STG.E desc[UR6][R2.64+0x4], R11 ;  /* 0x0000040b02007986 */ /* 0x0003e8000c101906 */
[----:B------:R1:W-:Y:S04]  /*0a70*/  STG.E desc[UR6][R2.64+0x8], R11 ;  /* 0x0000080b02007986 */ /* 0x0003e8000c101906 */
[----:B------:R1:W-:Y:S04]  /*0a80*/  STG.E desc[UR6][R2.64+0xc], R11 ;  /* 0x00000c0b02007986 */ /* 0x0003e8000c101906 */
[----:B------:R1:W-:Y:S04]  /*0a90*/  STG.E desc[UR6][R2.64+0x10], R11 ;  /* 0x0000100b02007986 */ /* 0x0003e8000c101906 */
[----:B------:R1:W-:Y:S04]  /*0aa0*/  STG.E desc[UR6][R2.64+0x14], R11 ;  /* 0x0000140b02007986 */ /* 0x0003e8000c101906 */
[----:B------:R1:W-:Y:S04]  /*0ab0*/  STG.E desc[UR6][R2.64+0x18], R11 ;  /* 0x0000180b02007986 */ /* 0x0003e8000c101906 */
[----:B------:R1:W-:Y:S01]  /*0ac0*/  STG.E desc[UR6][R2.64+0x1c], R11 ;  /* 0x00001c0b02007986 */ /* 0x0003e2000c101906 */
[----:B------:R-:W-:Y:S05]  /*0ad0*/  @P0 BRA `(.L_x_23) ;  /* 0xfffffffc00cc0947 */ /* 0x000fea000383ffff */
.L_x_22:
[----:B------:R-:W-:Y:S05]  /*0ae0*/  @!P1 EXIT ;  /* 0x000000000000994d */ /* 0x000fea0003800000 */
[----:B------:R-:W-:Y:S02]  /*0af0*/  ISETP.GE.U32.AND P0, PT, R6, 0x4, PT ;  /* 0x000000040600780c */ /* 0x000fe40003f06070 */
[----:B------:R-:W-:-:S04]  /*0b00*/  LOP3.LUT R4, R9, 0x3, RZ, 0xc0, !PT ;  /* 0x0000000309047812 */ /* 0x000fc800078ec0ff */
[----:B------:R-:W-:-:S07]  /*0b10*/  ISETP.NE.AND P1, PT, R4, RZ, PT ;  /* 0x000000ff0400720c */ /* 0x000fce0003f25270 */
[----:B------:R-:W-:Y:S06]  /*0b20*/  @!P0 BRA `(.L_x_24) ;  /* 0x0000000000248947 */ /* 0x000fec0003800000 */
[----:B-1----:R-:W0:Y:S01]  /*0b30*/  LDC.64 R2, c[0x0][0x390] ;  /* 0x0000e400ff027b82 */ /* 0x002e220000000a00 */
[----:B------:R-:W-:Y:S01]  /*0b40*/  IMAD R5, R0, R9, R7 ;  /* 0x0000000900057224 */ /* 0x000fe200078e0207 */
[----:B------:R-:W-:Y:S01]  /*0b50*/  IADD3 R7, PT, PT, R7, 0x4, RZ ;  /* 0x0000000407077810 */ /* 0x000fe20007ffe0ff */
[----:B------:R-:W-:Y:S02]  /*0b60*/  IMAD.MOV.U32 R11, RZ, RZ, 0x42c80000 ;  /* 0x42c80000ff0b7424 */ /* 0x000fe400078e00ff */
[----:B0-----:R-:W-:-:S05]  /*0b70*/  IMAD.WIDE R2, R5, 0x4, R2 ;  /* 0x0000000405027825 */ /* 0x001fca00078e0202 */
[----:B------:R0:W-:Y:S04]  /*0b80*/  STG.E desc[UR6][R2.64], R11 ;  /* 0x0000000b02007986 */ /* 0x0001e8000c101906 */
[----:B------:R0:W-:Y:S04]  /*0b90*/  STG.E desc[UR6][R2.64+0x4], R11 ;  /* 0x0000040b02007986 */ /* 0x0001e8000c101906 */
[----:B------:R0:W-:Y:S04]  /*0ba0*/  STG.E desc[UR6][R2.64+0x8], R11 ;  /* 0x0000080b02007986 */ /* 0x0001e8000c101906 */
[----:B------:R0:W-:Y:S02]  /*0bb0*/  STG.E desc[UR6][R2.64+0xc], R11 ;  /* 0x00000c0b02007986 */ /* 0x0001e4000c101906 */
.L_x_24:
[----:B------:R-:W-:Y:S05]  /*0bc0*/  @!P1 EXIT ;  /* 0x000000000000994d */ /* 0x000fea0003800000 */
[----:B------:R-:W-:Y:S02]  /*0bd0*/  ISETP.NE.AND P0, PT, R4, 0x1, PT ;  /* 0x000000010400780c */ /* 0x000fe40003f05270 */
[----:B01----:R-:W-:-:S04]  /*0be0*/  LOP3.LUT R2, R9, 0x1, RZ, 0xc0, !PT ;  /* 0x0000000109027812 */ /* 0x003fc800078ec0ff */
[----:B------:R-:W-:-:S07]  /*0bf0*/  ISETP.NE.U32.AND P1, PT, R2, 0x1, PT ;  /* 0x000000010200780c */ /* 0x000fce0003f25070 */
[----:B------:R-:W-:Y:S06]  /*0c00*/  @!P0 BRA `(.L_x_25) ;  /* 0x00000000001c8947 */ /* 0x000fec0003800000 */
[----:B------:R-:W0:Y:S01]  /*0c10*/  LDC.64 R2, c[0x0][0x390] ;  /* 0x0000e400ff027b82 */ /* 0x000e220000000a00 */
[----:B------:R-:W-:Y:S01]  /*0c20*/  IMAD R5, R0, R9, R7 ;  /* 0x0000000900057224 */ /* 0x000fe200078e0207 */
[----:B------:R-:W-:Y:S02]  /*0c30*/  MOV R11, 0x42c80000 ;  /* 0x42c80000000b7802 */ /* 0x000fe40000000f00 */
[----:B------:R-:W-:Y:S01]  /*0c40*/  IADD3 R7, PT, PT, R7, 0x2, RZ ;  /* 0x0000000207077810 */ /* 0x000fe20007ffe0ff */
[----:B0-----:R-:W-:-:S05]  /*0c50*/  IMAD.WIDE R2, R5, 0x4, R2 ;  /* 0x0000000405027825 */ /* 0x001fca00078e0202 */
[----:B------:R0:W-:Y:S04]  /*0c60*/  STG.E desc[UR6][R2.64], R11 ;  /* 0x0000000b02007986 */ /* 0x0001e8000c101906 */
[----:B------:R0:W-:Y:S02]  /*0c70*/  STG.E desc[UR6][R2.64+0x4], R11 ;  /* 0x0000040b02007986 */ /* 0x0001e4000c101906 */
.L_x_25:
[----:B------:R-:W-:Y:S05]  /*0c80*/  @P1 EXIT ;  /* 0x000000000000194d */ /* 0x000fea0003800000 */
[----:B0-----:R-:W0:Y:S01]  /*0c90*/  LDC.64 R2, c[0x0][0x390] ;  /* 0x0000e400ff027b82 */ /* 0x001e220000000a00 */
[----:B------:R-:W-:Y:S02]  /*0ca0*/  IMAD R7, R0, R9, R7 ;  /* 0x0000000900077224 */ /* 0x000fe400078e0207 */
[----:B------:R-:W-:Y:S02]  /*0cb0*/  HFMA2 R5, -RZ, RZ, 3.390625, 0 ;  /* 0x42c80000ff057431 */ /* 0x000fe400000001ff */
[----:B0-----:R-:W-:-:S05]  /*0cc0*/  IMAD.WIDE R2, R7, 0x4, R2 ;  /* 0x0000000407027825 */ /* 0x001fca00078e0202 */
[----:B------:R-:W-:Y:S01]  /*0cd0*/  STG.E desc[UR6][R2.64], R5 ;  /* 0x0000000502007986 */ /* 0x000fe2000c101906 */
[----:B------:R-:W-:Y:S05]  /*0ce0*/  EXIT ;  /* 0x000000000000794d */ /* 0x000fea0003800000 */
.L_x_26:
        /* <DEDUP_REMOVED lines=9> */
.L_x_28:


//--------------------- .nv.shared.reserved.0     --------------------------
	.section	.nv.shared.reserved.0,"aw",@nobits
	.weak		__nv_reservedSMEM_offset_0_alias
	.size		__nv_reservedSMEM_offset_0_alias, 0, 64
	.other		__nv_reservedSMEM_offset_0_alias,@"STO_CUDA_RESERVED_SHARED STV_DEFAULT"
__nv_reservedSMEM_offset_0_alias:
	.zero		0
	.zero		64


//--------------------- .nv.constant0._Z26calculate_nearest_neighborPfPiiiii --------------------------
	.section	.nv.constant0._Z26calculate_nearest_neighborPfPiiiii,"a",@progbits
	.sectionflags	@""
	.align	4
.nv.constant0._Z26calculate_nearest_neighborPfPiiiii:
	.zero		928


//--------------------- .nv.constant0._Z27calculate_similarity_matrixPfS_S_iii --------------------------
	.section	.nv.constant0._Z27calculate_similarity_matrixPfS_S_iii,"a",@progbits
	.sectionflags	@""
	.align	4
.nv.constant0._Z27calculate_similarity_matrixPfS_S_iii:
	.zero		932


//--------------------- SYMBOLS --------------------------

	.type		.nv.reservedSmem.offset0,@object
	.size		.nv.reservedSmem.offset0,0x4
